	.target	sm_90a

	.elftype	@"ET_EXEC"


//--------------------- .note.nv.tkinfo           --------------------------
	.section	.note.nv.tkinfo,"",@"SHT_NOTE"
	.sectionflags	@"SHF_NOTE_NV_TKINFO"
	.tkinfo
        /*0018*/ 	.word	0x00000002
        /*0030*/ 	.string	""
        /*0030*/ 	.string	"ptxas"
        /*0030*/ 	.string	"Cuda compilation tools, release 13.0, V13.0.88"
        /*0030*/ 	.string	"Build cuda_13.0.r13.0/compiler.36424714_0"
        /*0030*/ 	.string	"-v  -suppress-debug-info  -lineinfo  -arch sm_90a "



//--------------------- .note.nv.cuinfo           --------------------------
	.section	.note.nv.cuinfo,"",@"SHT_NOTE"
	.sectionflags	@"SHF_NOTE_NV_CUINFO"
        /*0018*/ 	.short	0x0002
        /*001a*/ 	.short	0x005a
        /*001c*/ 	.short	0x0082
	.zero		2


//--------------------- .nv.info                  --------------------------
	.section	.nv.info,"",@"SHT_CUDA_INFO"
	.align	4


	//----- nvinfo : EIATTR_REGCOUNT
	.align		4
        /*0000*/ 	.byte	0x04, 0x2f
        /*0002*/ 	.short	(.L_1 - .L_0)
	.align		4
.L_0:
        /*0004*/ 	.word	index@(matmul_kernel)
        /*0008*/ 	.word	0x0000007c


	//----- nvinfo : EIATTR_FRAME_SIZE
	.align		4
.L_1:
        /*000c*/ 	.byte	0x04, 0x11
        /*000e*/ 	.short	(.L_3 - .L_2)
	.align		4
.L_2:
        /*0010*/ 	.word	index@(matmul_kernel)
        /*0014*/ 	.word	0x00000000


	//----- nvinfo : EIATTR_MIN_STACK_SIZE
	.align		4
.L_3:
        /*0018*/ 	.byte	0x04, 0x12
        /*001a*/ 	.short	(.L_5 - .L_4)
	.align		4
.L_4:
        /*001c*/ 	.word	index@(matmul_kernel)
        /*0020*/ 	.word	0x00000000
.L_5:


//--------------------- .nv.compat                --------------------------
	.section	.nv.compat,"",@"SHT_CUDA_COMPAT_INFO"
	.align	4
        /*0000*/ 	.byte	0x02, 0x09, 0x01, 0x00, 0x02, 0x02, 0x04, 0x00, 0x02, 0x05, 0x05, 0x00, 0x03, 0x07, 0x01, 0x01
        /*0010*/ 	.byte	0x02, 0x03, 0x00, 0x00, 0x02, 0x06, 0x01, 0x00, 0x04, 0x0b, 0x08, 0x00, 0x00, 0x00, 0x00, 0x00
        /*0020*/ 	.byte	0x00, 0x00, 0x00, 0x00


//--------------------- .nv.info.matmul_kernel    --------------------------
	.section	.nv.info.matmul_kernel,"",@"SHT_CUDA_INFO"
	.sectionflags	@""
	.align	4


	//----- nvinfo : EIATTR_CUDA_API_VERSION
	.align		4
        /*0000*/ 	.byte	0x04, 0x37
        /*0002*/ 	.short	(.L_7 - .L_6)
.L_6:
        /*0004*/ 	.word	0x00000082


	//----- nvinfo : EIATTR_KPARAM_INFO
	.align		4
.L_7:
        /*0008*/ 	.byte	0x04, 0x17
        /*000a*/ 	.short	(.L_9 - .L_8)
.L_8:
        /*000c*/ 	.word	0x00000000
        /*0010*/ 	.short	0x000d
        /*0012*/ 	.short	0x0048
        /*0014*/ 	.byte	0x00, 0xf4, 0x21, 0x00


	//----- nvinfo : EIATTR_KPARAM_INFO
	.align		4
.L_9:
        /*0018*/ 	.byte	0x04, 0x17
        /*001a*/ 	.short	(.L_11 - .L_10)
.L_10:
        /*001c*/ 	.word	0x00000000
        /*0020*/ 	.short	0x000c
        /*0022*/ 	.short	0x0040
        /*0024*/ 	.byte	0x00, 0xf4, 0x21, 0x00


	//----- nvinfo : EIATTR_KPARAM_INFO
	.align		4
.L_11:
        /*0028*/ 	.byte	0x04, 0x17
        /*002a*/ 	.short	(.L_13 - .L_12)
.L_12:
        /*002c*/ 	.word	0x00000000
        /*0030*/ 	.short	0x000b
        /*0032*/ 	.short	0x0038
        /*0034*/ 	.byte	0x00, 0xf0, 0x11, 0x00


	//----- nvinfo : EIATTR_KPARAM_INFO
	.align		4
.L_13:
        /*0038*/ 	.byte	0x04, 0x17
        /*003a*/ 	.short	(.L_15 - .L_14)
.L_14:
        /*003c*/ 	.word	0x00000000
        /*0040*/ 	.short	0x000a
        /*0042*/ 	.short	0x0034
        /*0044*/ 	.byte	0x00, 0xf0, 0x11, 0x00


	//----- nvinfo : EIATTR_KPARAM_INFO
	.align		4
.L_15:
        /*0048*/ 	.byte	0x04, 0x17
        /*004a*/ 	.short	(.L_17 - .L_16)
.L_16:
        /*004c*/ 	.word	0x00000000
        /*0050*/ 	.short	0x0009
        /*0052*/ 	.short	0x0030
        /*0054*/ 	.byte	0x00, 0xf0, 0x11, 0x00


	//----- nvinfo : EIATTR_KPARAM_INFO
	.align		4
.L_17:
        /*0058*/ 	.byte	0x04, 0x17
        /*005a*/ 	.short	(.L_19 - .L_18)
.L_18:
        /*005c*/ 	.word	0x00000000
        /*0060*/ 	.short	0x0008
        /*0062*/ 	.short	0x002c
        /*0064*/ 	.byte	0x00, 0xf0, 0x11, 0x00


	//----- nvinfo : EIATTR_KPARAM_INFO
	.align		4
.L_19:
        /*0068*/ 	.byte	0x04, 0x17
        /*006a*/ 	.short	(.L_21 - .L_20)
.L_20:
        /*006c*/ 	.word	0x00000000
        /*0070*/ 	.short	0x0007
        /*0072*/ 	.short	0x0028
        /*0074*/ 	.byte	0x00, 0xf0, 0x11, 0x00


	//----- nvinfo : EIATTR_KPARAM_INFO
	.align		4
.L_21:
        /*0078*/ 	.byte	0x04, 0x17
        /*007a*/ 	.short	(.L_23 - .L_22)
.L_22:
        /*007c*/ 	.word	0x00000000
        /*0080*/ 	.short	0x0006
        /*0082*/ 	.short	0x0024
        /*0084*/ 	.byte	0x00, 0xf0, 0x11, 0x00


	//----- nvinfo : EIATTR_KPARAM_INFO
	.align		4
.L_23:
        /*0088*/ 	.byte	0x04, 0x17
        /*008a*/ 	.short	(.L_25 - .L_24)
.L_24:
        /*008c*/ 	.word	0x00000000
        /*0090*/ 	.short	0x0005
        /*0092*/ 	.short	0x0020
        /*0094*/ 	.byte	0x00, 0xf0, 0x11, 0x00


	//----- nvinfo : EIATTR_KPARAM_INFO
	.align		4
.L_25:
        /*0098*/ 	.byte	0x04, 0x17
        /*009a*/ 	.short	(.L_27 - .L_26)
.L_26:
        /*009c*/ 	.word	0x00000000
        /*00a0*/ 	.short	0x0004
        /*00a2*/ 	.short	0x001c
        /*00a4*/ 	.byte	0x00, 0xf0, 0x11, 0x00


	//----- nvinfo : EIATTR_KPARAM_INFO
	.align		4
.L_27:
        /*00a8*/ 	.byte	0x04, 0x17
        /*00aa*/ 	.short	(.L_29 - .L_28)
.L_28:
        /*00ac*/ 	.word	0x00000000
        /*00b0*/ 	.short	0x0003
        /*00b2*/ 	.short	0x0018
        /*00b4*/ 	.byte	0x00, 0xf0, 0x11, 0x00


	//----- nvinfo : EIATTR_KPARAM_INFO
	.align		4
.L_29:
        /*00b8*/ 	.byte	0x04, 0x17
        /*00ba*/ 	.short	(.L_31 - .L_30)
.L_30:
        /*00bc*/ 	.word	0x00000000
        /*00c0*/ 	.short	0x0002
        /*00c2*/ 	.short	0x0010
        /*00c4*/ 	.byte	0x00, 0xf4, 0x21, 0x00


	//----- nvinfo : EIATTR_KPARAM_INFO
	.align		4
.L_31:
        /*00c8*/ 	.byte	0x04, 0x17
        /*00ca*/ 	.short	(.L_33 - .L_32)
.L_32:
        /*00cc*/ 	.word	0x00000000
        /*00d0*/ 	.short	0x0001
        /*00d2*/ 	.short	0x0008
        /*00d4*/ 	.byte	0x00, 0xf4, 0x21, 0x00


	//----- nvinfo : EIATTR_KPARAM_INFO
	.align		4
.L_33:
        /*00d8*/ 	.byte	0x04, 0x17
        /*00da*/ 	.short	(.L_35 - .L_34)
.L_34:
        /*00dc*/ 	.word	0x00000000
        /*00e0*/ 	.short	0x0000
        /*00e2*/ 	.short	0x0000
        /*00e4*/ 	.byte	0x00, 0xf4, 0x21, 0x00


	//----- nvinfo : EIATTR_SPARSE_MMA_MASK
	.align		4
.L_35:
        /*00e8*/ 	.byte	0x03, 0x50
        /*00ea*/ 	.short	0x0000


	//----- nvinfo : EIATTR_MAXREG_COUNT
	.align		4
        /*00ec*/ 	.byte	0x03, 0x1b
        /*00ee*/ 	.short	0x00ff


	//----- nvinfo : EIATTR_NUM_BARRIERS
	.align		4
        /*00f0*/ 	.byte	0x02, 0x4c
        /*00f2*/ 	.byte	0x01
	.zero		1


	//----- nvinfo : EIATTR_MERCURY_ISA_VERSION
	.align		4
        /*00f4*/ 	.byte	0x03, 0x5f
        /*00f6*/ 	.short	0x0101


	//----- nvinfo : EIATTR_EXIT_INSTR_OFFSETS
	.align		4
        /*00f8*/ 	.byte	0x04, 0x1c
        /*00fa*/ 	.short	(.L_37 - .L_36)


	//   ....[0]....
.L_36:
        /*00fc*/ 	.word	0x000030d0


	//   ....[1]....
        /*0100*/ 	.word	0x00003100


	//----- nvinfo : EIATTR_REQNTID
	.align		4
.L_37:
        /*0104*/ 	.byte	0x04, 0x10
        /*0106*/ 	.short	(.L_39 - .L_38)
.L_38:
        /*0108*/ 	.word	0x00000100
        /*010c*/ 	.word	0x00000001
        /*0110*/ 	.word	0x00000001


	//----- nvinfo : EIATTR_CBANK_PARAM_SIZE
	.align		4
.L_39:
        /*0114*/ 	.byte	0x03, 0x19
        /*0116*/ 	.short	0x0050


	//----- nvinfo : EIATTR_PARAM_CBANK
	.align		4
        /*0118*/ 	.byte	0x04, 0x0a
        /*011a*/ 	.short	(.L_41 - .L_40)
	.align		4
.L_40:
        /*011c*/ 	.word	index@(.nv.constant0.matmul_kernel)
        /*0120*/ 	.short	0x0210
        /*0122*/ 	.short	0x0050


	//----- nvinfo : EIATTR_SW_WAR
	.align		4
.L_41:
        /*0124*/ 	.byte	0x04, 0x36
        /*0126*/ 	.short	(.L_43 - .L_42)
.L_42:
        /*0128*/ 	.word	0x00000008
.L_43:


//--------------------- .nv.callgraph             --------------------------
	.section	.nv.callgraph,"",@"SHT_CUDA_CALLGRAPH"
	.align	4
	.sectionentsize	8
	.align		4
        /*0000*/ 	.word	0x00000000
	.align		4
        /*0004*/ 	.word	0xffffffff
	.align		4
        /*0008*/ 	.word	0x00000000
	.align		4
        /*000c*/ 	.word	0xfffffffe
	.align		4
        /*0010*/ 	.word	0x00000000
	.align		4
        /*0014*/ 	.word	0xfffffffd
	.align		4
        /*0018*/ 	.word	0x00000000
	.align		4
        /*001c*/ 	.word	0xfffffffc


//--------------------- .text.matmul_kernel       --------------------------
	.section	.text.matmul_kernel,"ax",@progbits
	.align	128
        .global         matmul_kernel
        .type           matmul_kernel,@function
        .size           matmul_kernel,(.L_x_3 - matmul_kernel)
        .other          matmul_kernel,@"STO_CUDA_ENTRY STV_DEFAULT"
matmul_kernel:
.text.matmul_kernel:
[----:B------:R-:W-:Y:S08]  /*0000*/  LDC R1, c[0x0][0x28] ;  /* 0x00000a00ff017b82 */ /* 0x000ff00000000800 */
[----:B------:R-:W0:Y:S01]  /*0010*/  LDC.64 R14, c[0x0][0x228] ;  /* 0x00008a00ff0e7b82 */ /* 0x000e220000000a00 */
[----:B------:R-:W1:Y:S01]  /*0020*/  S2R R5, SR_CTAID.X ;  /* 0x0000000000057919 */ /* 0x000e620000002500 */
[----:B------:R-:W-:Y:S01]  /*0030*/  UMOV UR4, 0x400 ;  /* 0x0000040000047882 */ /* 0x000fe20000000000 */
[----:B------:R-:W-:Y:S01]  /*0040*/  ULDC.64 UR18, c[0x0][0x208] ;  /* 0x0000820000127ab9 */ /* 0x000fe20000000a00 */
[----:B------:R-:W-:-:S02]  /*0050*/  CS2R R24, SRZ ;  /* 0x0000000000187805 */ /* 0x000fc4000001ff00 */
[----:B------:R-:W-:Y:S02]  /*0060*/  CS2R R26, SRZ ;  /* 0x00000000001a7805 */ /* 0x000fe4000001ff00 */
[----:B------:R-:W-:Y:S02]  /*0070*/  CS2R R32, SRZ ;  /* 0x0000000000207805 */ /* 0x000fe4000001ff00 */
[----:B------:R-:W-:Y:S01]  /*0080*/  CS2R R34, SRZ ;  /* 0x0000000000227805 */ /* 0x000fe2000001ff00 */
[----:B------:R-:W2:Y:S08]  /*0090*/  LDC R13, c[0x0][0x230] ;  /* 0x00008c00ff0d7b82 */ /* 0x000eb00000000800 */
[----:B------:R-:W3:Y:S01]  /*00a0*/  S2UR UR16, SR_CgaCtaId ;  /* 0x00000000001079c3 */ /* 0x000ee20000008800 */
[----:B0-----:R-:W-:-:S05]  /*00b0*/  VIADD R0, R15, 0x1f ;  /* 0x0000001f0f007836 */ /* 0x001fca0000000000 */
[----:B------:R-:W-:Y:S01]  /*00c0*/  SHF.R.S32.HI R3, RZ, 0x1f, R0 ;  /* 0x0000001fff037819 */ /* 0x000fe20000011400 */
[----:B--2---:R-:W-:-:S03]  /*00d0*/  VIADD R13, R13, 0x3f ;  /* 0x0000003f0d0d7836 */ /* 0x004fc60000000000 */
[----:B------:R-:W-:Y:S02]  /*00e0*/  LEA.HI R3, R3, R0, RZ, 0x5 ;  /* 0x0000000003037211 */ /* 0x000fe400078f28ff */
[----:B-1----:R-:W-:Y:S02]  /*00f0*/  IABS R8, R5 ;  /* 0x0000000500087213 */ /* 0x002fe40000000000 */
[----:B------:R-:W-:Y:S01]  /*0100*/  SHF.R.S32.HI R3, RZ, 0x5, R3 ;  /* 0x00000005ff037819 */ /* 0x000fe20000011403 */
[----:B---3--:R-:W-:-:S04]  /*0110*/  ULEA UR16, UR16, UR4, 0x18 ;  /* 0x0000000410107291 */ /* 0x008fc8000f8ec03f */
[----:B------:R-:W-:-:S05]  /*0120*/  IMAD.SHL.U32 R4, R3, 0x8, RZ ;  /* 0x0000000803047824 */ /* 0x000fca00078e00ff */
[-C--:B------:R-:W-:Y:S02]  /*0130*/  IABS R7, R4.reuse ;  /* 0x0000000400077213 */ /* 0x080fe40000000000 */
[----:B------:R-:W-:Y:S02]  /*0140*/  IABS R10, R4 ;  /* 0x00000004000a7213 */ /* 0x000fe40000000000 */
[----:B------:R-:W0:Y:S08]  /*0150*/  I2F.RP R0, R7 ;  /* 0x0000000700007306 */ /* 0x000e300000209400 */
[----:B0-----:R-:W0:Y:S02]  /*0160*/  MUFU.RCP R0, R0 ;  /* 0x0000000000007308 */ /* 0x001e240000001000 */
[----:B0-----:R-:W-:-:S02]  /*0170*/  VIADD R2, R0, 0xffffffe ;  /* 0x0ffffffe00027836 */ /* 0x001fc40000000000 */
[----:B------:R-:W-:-:S04]  /*0180*/  IMAD.MOV R0, RZ, RZ, -R10 ;  /* 0x000000ffff007224 */ /* 0x000fc800078e0a0a */
[----:B------:R0:W1:Y:S02]  /*0190*/  F2I.FTZ.U32.TRUNC.NTZ R3, R2 ;  /* 0x0000000200037305 */ /* 0x000064000021f000 */
[----:B0-----:R-:W-:Y:S02]  /*01a0*/  IMAD.MOV.U32 R2, RZ, RZ, RZ ;  /* 0x000000ffff027224 */ /* 0x001fe400078e00ff */
[----:B-1----:R-:W-:-:S04]  /*01b0*/  IMAD.MOV R6, RZ, RZ, -R3 ;  /* 0x000000ffff067224 */ /* 0x002fc800078e0a03 */
[----:B------:R-:W-:Y:S02]  /*01c0*/  IMAD R9, R6, R7, RZ ;  /* 0x0000000706097224 */ /* 0x000fe400078e02ff */
[----:B------:R-:W-:Y:S02]  /*01d0*/  IMAD.MOV.U32 R6, RZ, RZ, R8 ;  /* 0x000000ffff067224 */ /* 0x000fe400078e0008 */
[----:B------:R-:W-:-:S06]  /*01e0*/  IMAD.HI.U32 R3, R3, R9, R2 ;  /* 0x0000000903037227 */ /* 0x000fcc00078e0002 */
[----:B------:R-:W-:-:S04]  /*01f0*/  IMAD.HI.U32 R3, R3, R6, RZ ;  /* 0x0000000603037227 */ /* 0x000fc800078e00ff */
[----:B------:R-:W-:-:S05]  /*0200*/  IMAD R0, R3, R0, R6 ;  /* 0x0000000003007224 */ /* 0x000fca00078e0206 */
[----:B------:R-:W-:-:S13]  /*0210*/  ISETP.GT.U32.AND P1, PT, R7, R0, PT ;  /* 0x000000000700720c */ /* 0x000fda0003f24070 */
[----:B------:R-:W-:Y:S02]  /*0220*/  @!P1 IMAD.IADD R0, R0, 0x1, -R7 ;  /* 0x0000000100009824 */ /* 0x000fe400078e0a07 */
[----:B------:R-:W-:Y:S01]  /*0230*/  @!P1 VIADD R3, R3, 0x1 ;  /* 0x0000000103039836 */ /* 0x000fe20000000000 */
[----:B------:R-:W-:Y:S02]  /*0240*/  ISETP.NE.AND P1, PT, R4, RZ, PT ;  /* 0x000000ff0400720c */ /* 0x000fe40003f25270 */
[----:B------:R-:W-:Y:S02]  /*0250*/  ISETP.GE.U32.AND P0, PT, R0, R7, PT ;  /* 0x000000070000720c */ /* 0x000fe40003f06070 */
[----:B------:R-:W-:-:S04]  /*0260*/  LOP3.LUT R0, R5, R4, RZ, 0x3c, !PT ;  /* 0x0000000405007212 */ /* 0x000fc800078e3cff */
[----:B------:R-:W-:Y:S01]  /*0270*/  ISETP.GE.AND P2, PT, R0, RZ, PT ;  /* 0x000000ff0000720c */ /* 0x000fe20003f46270 */
[----:B------:R-:W-:-:S06]  /*0280*/  VIADD R0, R14, 0x7f ;  /* 0x0000007f0e007836 */ /* 0x000fcc0000000000 */
[----:B------:R-:W-:-:S04]  /*0290*/  @P0 VIADD R3, R3, 0x1 ;  /* 0x0000000103030836 */ /* 0x000fc80000000000 */
[----:B------:R-:W-:Y:S01]  /*02a0*/  IMAD.MOV.U32 R2, RZ, RZ, R3 ;  /* 0x000000ffff027224 */ /* 0x000fe200078e0003 */
[----:B------:R-:W-:-:S03]  /*02b0*/  SHF.R.S32.HI R3, RZ, 0x1f, R0 ;  /* 0x0000001fff037819 */ /* 0x000fc60000011400 */
[----:B------:R-:W-:Y:S01]  /*02c0*/  @!P2 IMAD.MOV R2, RZ, RZ, -R2 ;  /* 0x000000ffff02a224 */ /* 0x000fe200078e0a02 */
[----:B------:R-:W-:Y:S02]  /*02d0*/  @!P1 LOP3.LUT R2, RZ, R4, RZ, 0x33, !PT ;  /* 0x00000004ff029212 */ /* 0x000fe400078e33ff */
[----:B------:R-:W-:-:S03]  /*02e0*/  LEA.HI R3, R3, R0, RZ, 0x7 ;  /* 0x0000000003037211 */ /* 0x000fc600078f38ff */
[----:B------:R-:W-:Y:S02]  /*02f0*/  IMAD.SHL.U32 R6, R2, 0x8, RZ ;  /* 0x0000000802067824 */ /* 0x000fe400078e00ff */
[----:B------:R-:W-:-:S03]  /*0300*/  IMAD.MOV R2, RZ, RZ, -R2 ;  /* 0x000000ffff027224 */ /* 0x000fc600078e0a02 */
[----:B------:R-:W-:Y:S01]  /*0310*/  LEA.HI.SX32 R3, R3, -R6, 0x19 ;  /* 0x8000000603037211 */ /* 0x000fe200078fcaff */
[----:B------:R-:W-:-:S03]  /*0320*/  IMAD R4, R4, R2, R5 ;  /* 0x0000000204047224 */ /* 0x000fc600078e0205 */
[----:B------:R-:W-:Y:S02]  /*0330*/  VIMNMX R11, R3, 0x8, PT ;  /* 0x00000008030b7848 */ /* 0x000fe40003fe0100 */
[----:B------:R-:W-:Y:S02]  /*0340*/  IABS R9, R4 ;  /* 0x0000000400097213 */ /* 0x000fe40000000000 */
[----:B------:R-:W-:-:S04]  /*0350*/  IABS R7, R11 ;  /* 0x0000000b00077213 */ /* 0x000fc80000000000 */
[----:B------:R-:W0:Y:S08]  /*0360*/  I2F.RP R0, R7 ;  /* 0x0000000700007306 */ /* 0x000e300000209400 */
[----:B0-----:R-:W0:Y:S02]  /*0370*/  MUFU.RCP R0, R0 ;  /* 0x0000000000007308 */ /* 0x001e240000001000 */
[----:B0-----:R-:W-:-:S06]  /*0380*/  VIADD R3, R0, 0xffffffe ;  /* 0x0ffffffe00037836 */ /* 0x001fcc0000000000 */
[----:B------:R-:W0:Y:S02]  /*0390*/  F2I.FTZ.U32.TRUNC.NTZ R3, R3 ;  /* 0x0000000300037305 */ /* 0x000e24000021f000 */
[----:B0-----:R-:W-:-:S04]  /*03a0*/  IMAD.MOV R8, RZ, RZ, -R3 ;  /* 0x000000ffff087224 */ /* 0x001fc800078e0a03 */
[----:B------:R-:W-:Y:S01]  /*03b0*/  IMAD.MOV.U32 R2, RZ, RZ, R8 ;  /* 0x000000ffff027224 */ /* 0x000fe200078e0008 */
[----:B------:R-:W-:-:S03]  /*03c0*/  IABS R8, R11 ;  /* 0x0000000b00087213 */ /* 0x000fc60000000000 */
[----:B------:R-:W-:Y:S02]  /*03d0*/  IMAD R5, R2, R7, RZ ;  /* 0x0000000702057224 */ /* 0x000fe400078e02ff */
[----:B------:R-:W-:Y:S02]  /*03e0*/  IMAD.MOV.U32 R2, RZ, RZ, RZ ;  /* 0x000000ffff027224 */ /* 0x000fe400078e00ff */
[----:B------:R-:W-:Y:S02]  /*03f0*/  IMAD.MOV R0, RZ, RZ, -R8 ;  /* 0x000000ffff007224 */ /* 0x000fe400078e0a08 */
[----:B------:R-:W-:Y:S01]  /*0400*/  IMAD.HI.U32 R2, R3, R5, R2 ;  /* 0x0000000503027227 */ /* 0x000fe200078e0002 */
[----:B------:R-:W-:-:S04]  /*0410*/  LOP3.LUT R3, R4, R11, RZ, 0x3c, !PT ;  /* 0x0000000b04037212 */ /* 0x000fc800078e3cff */
[----:B------:R-:W-:Y:S01]  /*0420*/  ISETP.GE.AND P2, PT, R3, RZ, PT ;  /* 0x000000ff0300720c */ /* 0x000fe20003f46270 */
[----:B------:R-:W-:-:S04]  /*0430*/  IMAD.HI.U32 R2, R2, R9, RZ ;  /* 0x0000000902027227 */ /* 0x000fc800078e00ff */
[----:B------:R-:W-:-:S05]  /*0440*/  IMAD R0, R2, R0, R9 ;  /* 0x0000000002007224 */ /* 0x000fca00078e0209 */
[----:B------:R-:W-:-:S13]  /*0450*/  ISETP.GT.U32.AND P1, PT, R7, R0, PT ;  /* 0x000000000700720c */ /* 0x000fda0003f24070 */
[----:B------:R-:W-:Y:S02]  /*0460*/  @!P1 IMAD.IADD R0, R0, 0x1, -R7 ;  /* 0x0000000100009824 */ /* 0x000fe400078e0a07 */
[----:B------:R-:W-:Y:S01]  /*0470*/  @!P1 VIADD R2, R2, 0x1 ;  /* 0x0000000102029836 */ /* 0x000fe20000000000 */
[----:B------:R-:W-:Y:S02]  /*0480*/  ISETP.NE.AND P1, PT, R11, RZ, PT ;  /* 0x000000ff0b00720c */ /* 0x000fe40003f25270 */
[----:B------:R-:W-:Y:S02]  /*0490*/  ISETP.GE.U32.AND P0, PT, R0, R7, PT ;  /* 0x000000070000720c */ /* 0x000fe40003f06070 */
[----:B------:R-:W0:Y:S11]  /*04a0*/  S2R R0, SR_TID.X ;  /* 0x0000000000007919 */ /* 0x000e360000002100 */
[----:B------:R-:W-:Y:S01]  /*04b0*/  @P0 VIADD R2, R2, 0x1 ;  /* 0x0000000102020836 */ /* 0x000fe20000000000 */
[----:B------:R-:W-:-:S03]  /*04c0*/  ISETP.GE.AND P0, PT, R13, 0x40, PT ;  /* 0x000000400d00780c */ /* 0x000fc60003f06270 */
[----:B------:R-:W-:-:S04]  /*04d0*/  IMAD.MOV.U32 R3, RZ, RZ, R2 ;  /* 0x000000ffff037224 */ /* 0x000fc800078e0002 */
[----:B------:R-:W-:Y:S01]  /*04e0*/  @!P2 IMAD.MOV R3, RZ, RZ, -R3 ;  /* 0x000000ffff03a224 */ /* 0x000fe200078e0a03 */
[----:B------:R-:W-:-:S05]  /*04f0*/  @!P1 LOP3.LUT R3, RZ, R11, RZ, 0x33, !PT ;  /* 0x0000000bff039212 */ /* 0x000fca00078e33ff */
[----:B------:R-:W-:Y:S02]  /*0500*/  IMAD.MOV R2, RZ, RZ, -R3 ;  /* 0x000000ffff027224 */ /* 0x000fe400078e0a03 */
[----:B------:R-:W-:Y:S02]  /*0510*/  IMAD.SHL.U32 R3, R3, 0x20, RZ ;  /* 0x0000002003037824 */ /* 0x000fe400078e00ff */
[----:B------:R-:W-:Y:S01]  /*0520*/  IMAD R2, R11, R2, R4 ;  /* 0x000000020b027224 */ /* 0x000fe200078e0204 */
[----:B0-----:R-:W-:-:S03]  /*0530*/  LOP3.LUT R5, R0, 0x7f, RZ, 0xc0, !PT ;  /* 0x0000007f00057812 */ /* 0x001fc600078ec0ff */
[----:B------:R-:W-:Y:S01]  /*0540*/  IMAD.IADD R2, R6, 0x1, R2 ;  /* 0x0000000106027824 */ /* 0x000fe200078e0202 */
[----:B------:R-:W-:-:S03]  /*0550*/  SHF.R.U32.HI R21, RZ, 0x7, R0 ;  /* 0x00000007ff157819 */ /* 0x000fc60000011600 */
[----:B------:R-:W-:Y:S01]  /*0560*/  IMAD R2, R2, 0x80, R5 ;  /* 0x0000008002027824 */ /* 0x000fe200078e0205 */
[----:B------:R-:W-:Y:S01]  /*0570*/  SGXT.U32 R21, R21, 0x1 ;  /* 0x000000011515781a */ /* 0x000fe20000000000 */
[----:B------:R-:W-:Y:S06]  /*0580*/  @!P0 BRA `(.L_x_0) ;  /* 0x0000002000c88947 */ /* 0x000fec0003800000 */
[----:B------:R-:W-:Y:S01]  /*0590*/  IABS R23, R14 ;  /* 0x0000000e00177213 */ /* 0x000fe20000000000 */
[----:B------:R-:W-:Y:S01]  /*05a0*/  ULDC UR4, c[0x0][0x234] ;  /* 0x00008d0000047ab9 */ /* 0x000fe20000000800 */
[----:B------:R-:W-:Y:S01]  /*05b0*/  IABS R20, R15 ;  /* 0x0000000f00147213 */ /* 0x000fe20000000000 */
[----:B------:R-:W-:Y:S01]  /*05c0*/  ULDC.64 UR6, c[0x0][0x210] ;  /* 0x0000840000067ab9 */ /* 0x000fe20000000a00 */
[----:B------:R-:W0:Y:S01]  /*05d0*/  I2F.RP R9, R23 ;  /* 0x0000001700097306 */ /* 0x000e220000209400 */
[----:B------:R-:W-:Y:S01]  /*05e0*/  IABS R12, R2 ;  /* 0x00000002000c7213 */ /* 0x000fe20000000000 */
[----:B------:R-:W-:Y:S01]  /*05f0*/  UIADD3 UR5, UR16, 0x4000, URZ ;  /* 0x0000400010057890 */ /* 0x000fe2000fffe03f */
[----:B------:R-:W-:Y:S02]  /*0600*/  ISETP.GE.AND P1, PT, R2, RZ, PT ;  /* 0x000000ff0200720c */ /* 0x000fe40003f26270 */
[----:B------:R-:W-:Y:S02]  /*0610*/  CS2R R32, SRZ ;  /* 0x0000000000207805 */ /* 0x000fe4000001ff00 */
[----:B------:R-:W-:Y:S01]  /*0620*/  LOP3.LUT R18, R0, 0x3f, RZ, 0xc0, !PT ;  /* 0x0000003f00127812 */ /* 0x000fe200078ec0ff */
[----:B------:R-:W-:Y:S01]  /*0630*/  USHF.R.U32.HI UR5, URZ, 0x4, UR5 ;  /* 0x000000043f057899 */ /* 0x000fe20008011605 */
[C---:B------:R-:W-:Y:S01]  /*0640*/  LOP3.LUT R47, R21.reuse, 0x3e, RZ, 0xfc, !PT ;  /* 0x0000003e152f7812 */ /* 0x040fe200078efcff */
[----:B------:R-:W1:Y:S01]  /*0650*/  I2F.RP R8, R20 ;  /* 0x0000001400087306 */ /* 0x000e620000209400 */
[C---:B------:R-:W-:Y:S01]  /*0660*/  LOP3.LUT R48, R21.reuse, 0x3c, RZ, 0xfc, !PT ;  /* 0x0000003c15307812 */ /* 0x040fe200078efcff */
[----:B------:R-:W-:Y:S01]  /*0670*/  USGXT.U32 UR14, UR5, 0xe ;  /* 0x0000000e050e789a */ /* 0x000fe20008000000 */
[----:B------:R-:W-:-:S02]  /*0680*/  LOP3.LUT R49, R21, 0x3a, RZ, 0xfc, !PT ;  /* 0x0000003a15317812 */ /* 0x000fc400078efcff */
[----:B------:R-:W-:Y:S02]  /*0690*/  CS2R R34, SRZ ;  /* 0x0000000000227805 */ /* 0x000fe4000001ff00 */
[C---:B------:R-:W-:Y:S02]  /*06a0*/  LOP3.LUT R50, R21.reuse, 0x38, RZ, 0xfc, !PT ;  /* 0x0000003815327812 */ /* 0x040fe400078efcff */
[----:B------:R-:W-:Y:S02]  /*06b0*/  CS2R R36, SRZ ;  /* 0x0000000000247805 */ /* 0x000fe4000001ff00 */
[C---:B------:R-:W-:Y:S01]  /*06c0*/  LOP3.LUT R51, R21.reuse, 0x36, RZ, 0xfc, !PT ;  /* 0x0000003615337812 */ /* 0x040fe200078efcff */
[----:B0-----:R-:W0:Y:S01]  /*06d0*/  MUFU.RCP R9, R9 ;  /* 0x0000000900097308 */ /* 0x001e220000001000 */
[----:B------:R-:W-:Y:S02]  /*06e0*/  LOP3.LUT R52, R21, 0x34, RZ, 0xfc, !PT ;  /* 0x0000003415347812 */ /* 0x000fe400078efcff */
[----:B------:R-:W-:-:S02]  /*06f0*/  CS2R R38, SRZ ;  /* 0x0000000000267805 */ /* 0x000fc4000001ff00 */
[C---:B------:R-:W-:Y:S01]  /*0700*/  LOP3.LUT R53, R21.reuse, 0x32, RZ, 0xfc, !PT ;  /* 0x0000003215357812 */ /* 0x040fe200078efcff */
[----:B------:R-:W-:Y:S01]  /*0710*/  ULDC UR17, c[0x0][0x230] ;  /* 0x00008c0000117ab9 */ /* 0x000fe20000000800 */
[C---:B------:R-:W-:Y:S02]  /*0720*/  LOP3.LUT R54, R21.reuse, 0x30, RZ, 0xfc, !PT ;  /* 0x0000003015367812 */ /* 0x040fe400078efcff */
[C---:B------:R-:W-:Y:S01]  /*0730*/  LOP3.LUT R55, R21.reuse, 0x2e, RZ, 0xfc, !PT ;  /* 0x0000002e15377812 */ /* 0x040fe200078efcff */
[----:B-1----:R-:W1:Y:S01]  /*0740*/  MUFU.RCP R8, R8 ;  /* 0x0000000800087308 */ /* 0x002e620000001000 */
[C---:B------:R-:W-:Y:S02]  /*0750*/  LOP3.LUT R56, R21.reuse, 0x2c, RZ, 0xfc, !PT ;  /* 0x0000002c15387812 */ /* 0x040fe400078efcff */
[C---:B------:R-:W-:Y:S02]  /*0760*/  LOP3.LUT R57, R21.reuse, 0x2a, RZ, 0xfc, !PT ;  /* 0x0000002a15397812 */ /* 0x040fe400078efcff */
[----:B------:R-:W-:-:S02]  /*0770*/  LOP3.LUT R58, R21, 0x28, RZ, 0xfc, !PT ;  /* 0x00000028153a7812 */ /* 0x000fc400078efcff */
[----:B------:R-:W-:Y:S01]  /*0780*/  LOP3.LUT R46, R21, 0x14, RZ, 0xfc, !PT ;  /* 0x00000014152e7812 */ /* 0x000fe200078efcff */
[----:B0-----:R-:W-:Y:S01]  /*0790*/  VIADD R6, R9, 0xffffffe ;  /* 0x0ffffffe09067836 */ /* 0x001fe20000000000 */
[C---:B------:R-:W-:Y:S02]  /*07a0*/  LOP3.LUT R45, R21.reuse, 0x12, RZ, 0xfc, !PT ;  /* 0x00000012152d7812 */ /* 0x040fe400078efcff */
[C---:B------:R-:W-:Y:S01]  /*07b0*/  LOP3.LUT R44, R21.reuse, 0x10, RZ, 0xfc, !PT ;  /* 0x00000010152c7812 */ /* 0x040fe200078efcff */
[----:B------:R0:W2:Y:S01]  /*07c0*/  F2I.FTZ.U32.TRUNC.NTZ R7, R6 ;  /* 0x0000000600077305 */ /* 0x0000a2000021f000 */
[C---:B------:R-:W-:Y:S02]  /*07d0*/  LOP3.LUT R43, R21.reuse, 0xe, RZ, 0xfc, !PT ;  /* 0x0000000e152b7812 */ /* 0x040fe400078efcff */
[C---:B------:R-:W-:Y:S01]  /*07e0*/  LOP3.LUT R42, R21.reuse, 0xc, RZ, 0xfc, !PT ;  /* 0x0000000c152a7812 */ /* 0x040fe200078efcff */
[----:B-1----:R-:W-:Y:S01]  /*07f0*/  VIADD R5, R8, 0xffffffe ;  /* 0x0ffffffe08057836 */ /* 0x002fe20000000000 */
[----:B------:R-:W-:-:S02]  /*0800*/  LOP3.LUT R41, R21, 0xa, RZ, 0xfc, !PT ;  /* 0x0000000a15297812 */ /* 0x000fc400078efcff */
[----:B------:R-:W-:Y:S01]  /*0810*/  LOP3.LUT R40, R21, 0x8, RZ, 0xfc, !PT ;  /* 0x0000000815287812 */ /* 0x000fe200078efcff */
[----:B0-----:R-:W-:Y:S02]  /*0820*/  IMAD.MOV.U32 R6, RZ, RZ, RZ ;  /* 0x000000ffff067224 */ /* 0x001fe400078e00ff */
[----:B------:R-:W0:Y:S01]  /*0830*/  F2I.FTZ.U32.TRUNC.NTZ R5, R5 ;  /* 0x0000000500057305 */ /* 0x000e22000021f000 */
[----:B--2---:R-:W-:-:S04]  /*0840*/  IMAD.MOV R4, RZ, RZ, -R7 ;  /* 0x000000ffff047224 */ /* 0x004fc800078e0a07 */
[----:B------:R-:W-:Y:S01]  /*0850*/  IMAD R11, R4, R23, RZ ;  /* 0x00000017040b7224 */ /* 0x000fe200078e02ff */
[----:B------:R-:W-:-:S03]  /*0860*/  SHF.R.U32.HI R4, RZ, 0x6, R0 ;  /* 0x00000006ff047819 */ /* 0x000fc60000011600 */
[----:B------:R-:W-:Y:S01]  /*0870*/  IMAD.HI.U32 R7, R7, R11, R6 ;  /* 0x0000000b07077227 */ /* 0x000fe200078e0006 */
[----:B------:R-:W-:-:S03]  /*0880*/  SGXT.U32 R4, R4, 0x2 ;  /* 0x000000020404781a */ /* 0x000fc60000000000 */
[----:B0-----:R-:W-:Y:S01]  /*0890*/  IMAD.MOV R9, RZ, RZ, -R5 ;  /* 0x000000ffff097224 */ /* 0x001fe200078e0a05 */
[----:B------:R-:W-:Y:S01]  /*08a0*/  LOP3.LUT R22, R3, R4, RZ, 0xfc, !PT ;  /* 0x0000000403167212 */ /* 0x000fe200078efcff */
[----:B------:R-:W-:-:S03]  /*08b0*/  IMAD.HI.U32 R7, R7, R12, RZ ;  /* 0x0000000c07077227 */ /* 0x000fc600078e00ff */
[C---:B------:R-:W-:Y:S01]  /*08c0*/  LOP3.LUT R16, R22.reuse, 0x1c, RZ, 0xfc, !PT ;  /* 0x0000001c16107812 */ /* 0x040fe200078efcff */
[----:B------:R-:W-:Y:S01]  /*08d0*/  IMAD.MOV R6, RZ, RZ, -R7 ;  /* 0x000000ffff067224 */ /* 0x000fe200078e0a07 */
[C---:B------:R-:W-:Y:S01]  /*08e0*/  LOP3.LUT R24, R22.reuse, 0x18, RZ, 0xfc, !PT ;  /* 0x0000001816187812 */ /* 0x040fe200078efcff */
[----:B------:R-:W-:Y:S01]  /*08f0*/  IMAD R7, R9, R20, RZ ;  /* 0x0000001409077224 */ /* 0x000fe200078e02ff */
[C---:B------:R-:W-:Y:S01]  /*0900*/  LOP3.LUT R28, R22.reuse, 0x10, RZ, 0xfc, !PT ;  /* 0x00000010161c7812 */ /* 0x040fe200078efcff */
[C---:B------:R-:W-:Y:S01]  /*0910*/  IMAD R12, R23.reuse, R6, R12 ;  /* 0x00000006170c7224 */ /* 0x040fe200078e020c */
[----:B------:R-:W-:Y:S01]  /*0920*/  LOP3.LUT R26, R22, 0x14, RZ, 0xfc, !PT ;  /* 0x00000014161a7812 */ /* 0x000fe200078efcff */
[----:B------:R-:W-:Y:S01]  /*0930*/  IMAD.MOV.U32 R4, RZ, RZ, RZ ;  /* 0x000000ffff047224 */ /* 0x000fe200078e00ff */
[----:B------:R-:W-:Y:S02]  /*0940*/  IABS R9, R16 ;  /* 0x0000001000097213 */ /* 0x000fe40000000000 */
[----:B------:R-:W-:Y:S01]  /*0950*/  ISETP.GT.U32.AND P0, PT, R23, R12, PT ;  /* 0x0000000c1700720c */ /* 0x000fe20003f04070 */
[----:B------:R-:W-:Y:S01]  /*0960*/  IMAD.HI.U32 R4, R5, R7, R4 ;  /* 0x0000000705047227 */ /* 0x000fe200078e0004 */
[----:B------:R-:W-:-:S02]  /*0970*/  IABS R11, R24 ;  /* 0x00000018000b7213 */ /* 0x000fc40000000000 */
[----:B------:R-:W-:Y:S02]  /*0980*/  IABS R19, R28 ;  /* 0x0000001c00137213 */ /* 0x000fe40000000000 */
[----:B------:R-:W-:Y:S01]  /*0990*/  IABS R17, R26 ;  /* 0x0000001a00117213 */ /* 0x000fe20000000000 */
[----:B------:R-:W-:Y:S01]  /*09a0*/  IMAD.HI.U32 R5, R4, R9, RZ ;  /* 0x0000000904057227 */ /* 0x000fe200078e00ff */
[C---:B------:R-:W-:Y:S02]  /*09b0*/  LOP3.LUT R29, R22.reuse, 0xc, RZ, 0xfc, !PT ;  /* 0x0000000c161d7812 */ /* 0x040fe400078efcff */
[----:B------:R-:W-:Y:S01]  /*09c0*/  LOP3.LUT R30, R22, 0x8, RZ, 0xfc, !PT ;  /* 0x00000008161e7812 */ /* 0x000fe200078efcff */
[----:B------:R-:W-:Y:S01]  /*09d0*/  IMAD.HI.U32 R6, R4, R11, RZ ;  /* 0x0000000b04067227 */ /* 0x000fe200078e00ff */
[----:B------:R-:W-:Y:S02]  /*09e0*/  LOP3.LUT R31, R22, 0x4, RZ, 0xfc, !PT ;  /* 0x00000004161f7812 */ /* 0x000fe400078efcff */
[----:B------:R-:W-:Y:S01]  /*09f0*/  IABS R27, R22 ;  /* 0x00000016001b7213 */ /* 0x000fe20000000000 */
[----:B------:R-:W-:Y:S01]  /*0a00*/  @!P0 IMAD.IADD R12, R12, 0x1, -R23 ;  /* 0x000000010c0c8824 */ /* 0x000fe200078e0a17 */
[----:B------:R-:W-:Y:S01]  /*0a10*/  IABS R25, R31 ;  /* 0x0000001f00197213 */ /* 0x000fe20000000000 */
[----:B------:R-:W-:-:S03]  /*0a20*/  IMAD.HI.U32 R8, R4, R19, RZ ;  /* 0x0000001304087227 */ /* 0x000fc600078e00ff */
[----:B------:R-:W-:Y:S01]  /*0a30*/  ISETP.GT.U32.AND P0, PT, R23, R12, PT ;  /* 0x0000000c1700720c */ /* 0x000fe20003f04070 */
[----:B------:R-:W-:-:S04]  /*0a40*/  IMAD.HI.U32 R7, R4, R17, RZ ;  /* 0x0000001104077227 */ /* 0x000fc800078e00ff */
[----:B------:R-:W-:Y:S02]  /*0a50*/  IMAD.MOV R5, RZ, RZ, -R5 ;  /* 0x000000ffff057224 */ /* 0x000fe400078e0a05 */
[----:B------:R-:W-:Y:S02]  /*0a60*/  IMAD.MOV R6, RZ, RZ, -R6 ;  /* 0x000000ffff067224 */ /* 0x000fe400078e0a06 */
[----:B------:R-:W-:Y:S02]  /*0a70*/  IMAD.MOV R8, RZ, RZ, -R8 ;  /* 0x000000ffff087224 */ /* 0x000fe400078e0a08 */
[----:B------:R-:W-:Y:S02]  /*0a80*/  IMAD.MOV R7, RZ, RZ, -R7 ;  /* 0x000000ffff077224 */ /* 0x000fe400078e0a07 */
[----:B------:R-:W-:Y:S01]  /*0a90*/  @!P0 IMAD.IADD R12, R12, 0x1, -R23 ;  /* 0x000000010c0c8824 */ /* 0x000fe200078e0a17 */
[----:B------:R-:W-:Y:S01]  /*0aa0*/  ISETP.NE.AND P0, PT, R14, RZ, PT ;  /* 0x000000ff0e00720c */ /* 0x000fe20003f05270 */
[C---:B------:R-:W-:Y:S01]  /*0ab0*/  IMAD R5, R20.reuse, R5, R9 ;  /* 0x0000000514057224 */ /* 0x040fe200078e0209 */
[----:B------:R-:W-:Y:S01]  /*0ac0*/  IABS R23, R30 ;  /* 0x0000001e00177213 */ /* 0x000fe20000000000 */
[----:B------:R-:W-:-:S02]  /*0ad0*/  IMAD R6, R20, R6, R11 ;  /* 0x0000000614067224 */ /* 0x000fc400078e020b */
[C---:B------:R-:W-:Y:S01]  /*0ae0*/  IMAD R8, R20.reuse, R8, R19 ;  /* 0x0000000814087224 */ /* 0x040fe200078e0213 */
[----:B------:R-:W-:Y:S01]  /*0af0*/  IABS R19, R29 ;  /* 0x0000001d00137213 */ /* 0x000fe20000000000 */
[C---:B------:R-:W-:Y:S01]  /*0b00*/  IMAD R7, R20.reuse, R7, R17 ;  /* 0x0000000714077224 */ /* 0x040fe200078e0211 */
[----:B------:R-:W-:Y:S01]  /*0b10*/  ISETP.GT.U32.AND P3, PT, R20, R5, PT ;  /* 0x000000051400720c */ /* 0x000fe20003f64070 */
[----:B------:R-:W-:Y:S01]  /*0b20*/  IMAD.HI.U32 R10, R4, R23, RZ ;  /* 0x00000017040a7227 */ /* 0x000fe200078e00ff */
[C---:B------:R-:W-:Y:S02]  /*0b30*/  ISETP.GT.U32.AND P4, PT, R20.reuse, R6, PT ;  /* 0x000000061400720c */ /* 0x040fe40003f84070 */
[----:B------:R-:W-:Y:S01]  /*0b40*/  ISETP.GT.U32.AND P2, PT, R20, R7, PT ;  /* 0x000000071400720c */ /* 0x000fe20003f44070 */
[----:B------:R-:W-:-:S04]  /*0b50*/  IMAD.HI.U32 R9, R4, R19, RZ ;  /* 0x0000001304097227 */ /* 0x000fc800078e00ff */
[----:B------:R-:W-:-:S04]  /*0b60*/  IMAD.HI.U32 R11, R4, R25, RZ ;  /* 0x00000019040b7227 */ /* 0x000fc800078e00ff */
[----:B------:R-:W-:Y:S02]  /*0b70*/  IMAD.MOV.U32 R17, RZ, RZ, R12 ;  /* 0x000000ffff117224 */ /* 0x000fe400078e000c */
[----:B------:R-:W-:-:S04]  /*0b80*/  IMAD.HI.U32 R4, R4, R27, RZ ;  /* 0x0000001b04047227 */ /* 0x000fc800078e00ff */
[----:B------:R-:W-:Y:S02]  /*0b90*/  IMAD.MOV R9, RZ, RZ, -R9 ;  /* 0x000000ffff097224 */ /* 0x000fe400078e0a09 */
[----:B------:R-:W-:Y:S02]  /*0ba0*/  IMAD.MOV R10, RZ, RZ, -R10 ;  /* 0x000000ffff0a7224 */ /* 0x000fe400078e0a0a */
[----:B------:R-:W-:Y:S02]  /*0bb0*/  IMAD.MOV R11, RZ, RZ, -R11 ;  /* 0x000000ffff0b7224 */ /* 0x000fe400078e0a0b */
[----:B------:R-:W-:Y:S01]  /*0bc0*/  @!P1 IMAD.MOV R17, RZ, RZ, -R17 ;  /* 0x000000ffff119224 */ /* 0x000fe200078e0a11 */
[----:B------:R-:W-:Y:S01]  /*0bd0*/  @!P0 LOP3.LUT R17, RZ, R14, RZ, 0x33, !PT ;  /* 0x0000000eff118212 */ /* 0x000fe200078e33ff */
[----:B------:R-:W-:Y:S01]  /*0be0*/  IMAD.MOV R4, RZ, RZ, -R4 ;  /* 0x000000ffff047224 */ /* 0x000fe200078e0a04 */
[----:B------:R-:W-:Y:S01]  /*0bf0*/  LOP3.LUT P0, RZ, R0, 0x80, RZ, 0xc0, !PT ;  /* 0x0000008000ff7812 */ /* 0x000fe2000780c0ff */
[C---:B------:R-:W-:Y:S01]  /*0c00*/  IMAD R9, R20.reuse, R9, R19 ;  /* 0x0000000914097224 */ /* 0x040fe200078e0213 */
[C---:B------:R-:W-:Y:S01]  /*0c10*/  ISETP.GT.U32.AND P1, PT, R20.reuse, R8, PT ;  /* 0x000000081400720c */ /* 0x040fe20003f24070 */
[C---:B------:R-:W-:Y:S01]  /*0c20*/  IMAD R10, R20.reuse, R10, R23 ;  /* 0x0000000a140a7224 */ /* 0x040fe200078e0217 */
[----:B------:R-:W-:Y:S01]  /*0c30*/  SEL R19, RZ, 0x90, !P0 ;  /* 0x00000090ff137807 */ /* 0x000fe20004000000 */
[C---:B------:R-:W-:Y:S01]  /*0c40*/  IMAD R11, R20.reuse, R11, R25 ;  /* 0x0000000b140b7224 */ /* 0x040fe200078e0219 */
[C---:B------:R-:W-:Y:S01]  /*0c50*/  ISETP.GT.U32.AND P6, PT, R20.reuse, R9, PT ;  /* 0x000000091400720c */ /* 0x040fe20003fc4070 */
[C---:B------:R-:W-:Y:S01]  /*0c60*/  IMAD R12, R20.reuse, R4, R27 ;  /* 0x00000004140c7224 */ /* 0x040fe200078e021b */
[C---:B------:R-:W-:Y:S01]  /*0c70*/  ISETP.GT.U32.AND P0, PT, R20.reuse, R10, PT ;  /* 0x0000000a1400720c */ /* 0x040fe20003f04070 */
[--C-:B------:R-:W-:Y:S01]  /*0c80*/  @!P3 IMAD.IADD R5, R5, 0x1, -R20.reuse ;  /* 0x000000010505b824 */ /* 0x100fe200078e0a14 */
[----:B------:R-:W-:Y:S01]  /*0c90*/  ISETP.GT.U32.AND P3, PT, R20, R11, PT ;  /* 0x0000000b1400720c */ /* 0x000fe20003f64070 */
[--C-:B------:R-:W-:Y:S01]  /*0ca0*/  @!P4 IMAD.IADD R6, R6, 0x1, -R20.reuse ;  /* 0x000000010606c824 */ /* 0x100fe200078e0a14 */
[C---:B------:R-:W-:Y:S01]  /*0cb0*/  ISETP.GT.U32.AND P4, PT, R20.reuse, R12, PT ;  /* 0x0000000c1400720c */ /* 0x040fe20003f84070 */
[--C-:B------:R-:W-:Y:S01]  /*0cc0*/  @!P2 IMAD.IADD R7, R7, 0x1, -R20.reuse ;  /* 0x000000010707a824 */ /* 0x100fe200078e0a14 */
[----:B------:R-:W-:Y:S01]  /*0cd0*/  ISETP.GT.U32.AND P5, PT, R20, R5, PT ;  /* 0x000000051400720c */ /* 0x000fe20003fa4070 */
[--C-:B------:R-:W-:Y:S01]  /*0ce0*/  @!P1 IMAD.IADD R8, R8, 0x1, -R20.reuse ;  /* 0x0000000108089824 */ /* 0x100fe200078e0a14 */
[----:B------:R-:W-:Y:S01]  /*0cf0*/  ISETP.GT.U32.AND P2, PT, R20, R6, PT ;  /* 0x000000061400720c */ /* 0x000fe20003f44070 */
[----:B------:R-:W-:Y:S01]  /*0d00*/  IMAD.SHL.U32 R14, R18, 0x2, RZ ;  /* 0x00000002120e7824 */ /* 0x000fe200078e00ff */
[----:B------:R-:W-:Y:S01]  /*0d10*/  ISETP.GE.AND P1, PT, R16, RZ, PT ;  /* 0x000000ff1000720c */ /* 0x000fe20003f26270 */
[--C-:B------:R-:W-:Y:S01]  /*0d20*/  @!P6 IMAD.IADD R9, R9, 0x1, -R20.reuse ;  /* 0x000000010909e824 */ /* 0x100fe200078e0a14 */
[----:B------:R-:W-:Y:S01]  /*0d30*/  ISETP.GE.AND P6, PT, R24, RZ, PT ;  /* 0x000000ff1800720c */ /* 0x000fe20003fc6270 */
[--C-:B------:R-:W-:Y:S01]  /*0d40*/  @!P0 IMAD.IADD R10, R10, 0x1, -R20.reuse ;  /* 0x000000010a0a8824 */ /* 0x100fe200078e0a14 */
[----:B------:R-:W-:Y:S01]  /*0d50*/  ISETP.GT.U32.AND P0, PT, R20, R8, PT ;  /* 0x000000081400720c */ /* 0x000fe20003f04070 */
[--C-:B------:R-:W-:Y:S01]  /*0d60*/  @!P3 IMAD.IADD R11, R11, 0x1, -R20.reuse ;  /* 0x000000010b0bb824 */ /* 0x100fe200078e0a14 */
[----:B------:R-:W-:Y:S01]  /*0d70*/  SHF.R.S32.HI R4, RZ, 0x1f, R13 ;  /* 0x0000001fff047819 */ /* 0x000fe2000001140d */
[--C-:B------:R-:W-:Y:S01]  /*0d80*/  @!P4 IMAD.IADD R12, R12, 0x1, -R20.reuse ;  /* 0x000000010c0cc824 */ /* 0x100fe200078e0a14 */
[C---:B------:R-:W-:Y:S01]  /*0d90*/  ISETP.GT.U32.AND P4, PT, R20.reuse, R9, PT ;  /* 0x000000091400720c */ /* 0x040fe20003f84070 */
[--C-:B------:R-:W-:Y:S01]  /*0da0*/  @!P5 IMAD.IADD R5, R5, 0x1, -R20.reuse ;  /* 0x000000010505d824 */ /* 0x100fe200078e0a14 */
[----:B------:R-:W-:Y:S01]  /*0db0*/  ISETP.GT.U32.AND P5, PT, R20, R7, PT ;  /* 0x000000071400720c */ /* 0x000fe20003fa4070 */
[----:B------:R-:W-:Y:S01]  /*0dc0*/  @!P2 IMAD.IADD R6, R6, 0x1, -R20 ;  /* 0x000000010606a824 */ /* 0x000fe200078e0a14 */
[C---:B------:R-:W-:Y:S01]  /*0dd0*/  ISETP.GT.U32.AND P3, PT, R20.reuse, R10, PT ;  /* 0x0000000a1400720c */ /* 0x040fe20003f64070 */
[----:B------:R-:W-:Y:S01]  /*0de0*/  @!P1 IMAD.MOV R5, RZ, RZ, -R5 ;  /* 0x000000ffff059224 */ /* 0x000fe200078e0a05 */
[C---:B------:R-:W-:Y:S01]  /*0df0*/  ISETP.GT.U32.AND P2, PT, R20.reuse, R11, PT ;  /* 0x0000000b1400720c */ /* 0x040fe20003f44070 */
[----:B------:R-:W-:Y:S01]  /*0e00*/  @!P6 IMAD.MOV R6, RZ, RZ, -R6 ;  /* 0x000000ffff06e224 */ /* 0x000fe200078e0a06 */
[----:B------:R-:W-:Y:S01]  /*0e10*/  ISETP.GT.U32.AND P1, PT, R20, R12, PT ;  /* 0x0000000c1400720c */ /* 0x000fe20003f24070 */
[--C-:B------:R-:W-:Y:S01]  /*0e20*/  @!P0 IMAD.IADD R8, R8, 0x1, -R20.reuse ;  /* 0x0000000108088824 */ /* 0x100fe200078e0a14 */
[----:B------:R-:W-:Y:S01]  /*0e30*/  ISETP.GE.AND P0, PT, R28, RZ, PT ;  /* 0x000000ff1c00720c */ /* 0x000fe20003f06270 */
[----:B------:R-:W-:Y:S01]  /*0e40*/  IMAD R17, R17, UR4, RZ ;  /* 0x0000000411117c24 */ /* 0x000fe2000f8e02ff */
[----:B------:R-:W-:Y:S01]  /*0e50*/  ISETP.GE.AND P6, PT, R22, RZ, PT ;  /* 0x000000ff1600720c */ /* 0x000fe20003fc6270 */
[--C-:B------:R-:W-:Y:S01]  /*0e60*/  @!P4 IMAD.IADD R9, R9, 0x1, -R20.reuse ;  /* 0x000000010909c824 */ /* 0x100fe200078e0a14 */
[----:B------:R-:W-:Y:S01]  /*0e70*/  ISETP.GE.AND P4, PT, R29, RZ, PT ;  /* 0x000000ff1d00720c */ /* 0x000fe20003f86270 */
[--C-:B------:R-:W-:Y:S01]  /*0e80*/  @!P5 IMAD.IADD R7, R7, 0x1, -R20.reuse ;  /* 0x000000010707d824 */ /* 0x100fe200078e0a14 */
[----:B------:R-:W-:Y:S01]  /*0e90*/  ISETP.GE.AND P5, PT, R26, RZ, PT ;  /* 0x000000ff1a00720c */ /* 0x000fe20003fa6270 */
[--C-:B------:R-:W-:Y:S01]  /*0ea0*/  @!P3 IMAD.IADD R10, R10, 0x1, -R20.reuse ;  /* 0x000000010a0ab824 */ /* 0x100fe200078e0a14 */
[----:B------:R-:W-:Y:S01]  /*0eb0*/  ISETP.GE.AND P3, PT, R30, RZ, PT ;  /* 0x000000ff1e00720c */ /* 0x000fe20003f66270 */
[--C-:B------:R-:W-:Y:S01]  /*0ec0*/  @!P2 IMAD.IADD R11, R11, 0x1, -R20.reuse ;  /* 0x000000010b0ba824 */ /* 0x100fe200078e0a14 */
[----:B------:R-:W-:Y:S01]  /*0ed0*/  ISETP.GE.AND P2, PT, R31, RZ, PT ;  /* 0x000000ff1f00720c */ /* 0x000fe20003f46270 */
[----:B------:R-:W-:Y:S01]  /*0ee0*/  IMAD.SHL.U32 R16, R0, 0x80, RZ ;  /* 0x0000008000107824 */ /* 0x000fe200078e00ff */
[----:B------:R-:W-:Y:S01]  /*0ef0*/  LEA.HI R13, R4, R13, RZ, 0x6 ;  /* 0x0000000d040d7211 */ /* 0x000fe200078f30ff */
[----:B------:R-:W-:Y:S01]  /*0f00*/  @!P1 IMAD.IADD R12, R12, 0x1, -R20 ;  /* 0x000000010c0c9824 */ /* 0x000fe200078e0a14 */
[----:B------:R-:W-:Y:S01]  /*0f10*/  LOP3.LUT R19, R19, R14, RZ, 0x3c, !PT ;  /* 0x0000000e13137212 */ /* 0x000fe200078e3cff */
[----:B------:R-:W-:Y:S01]  /*0f20*/  @!P0 IMAD.MOV R8, RZ, RZ, -R8 ;  /* 0x000000ffff088224 */ /* 0x000fe200078e0a08 */
[----:B------:R-:W-:Y:S01]  /*0f30*/  ISETP.NE.AND P1, PT, R15, RZ, PT ;  /* 0x000000ff0f00720c */ /* 0x000fe20003f25270 */
[----:B------:R-:W-:Y:S01]  /*0f40*/  @!P4 IMAD.MOV R9, RZ, RZ, -R9 ;  /* 0x000000ffff09c224 */ /* 0x000fe200078e0a09 */
[----:B------:R-:W-:Y:S01]  /*0f50*/  LOP3.LUT R4, RZ, R15, RZ, 0x33, !PT ;  /* 0x0000000fff047212 */ /* 0x000fe200078e33ff */
[----:B------:R-:W-:Y:S01]  /*0f60*/  @!P5 IMAD.MOV R7, RZ, RZ, -R7 ;  /* 0x000000ffff07d224 */ /* 0x000fe200078e0a07 */
[----:B------:R-:W-:Y:S01]  /*0f70*/  LEA R62, P0, R17, UR6, 0x1 ;  /* 0x00000006113e7c11 */ /* 0x000fe2000f8008ff */
[----:B------:R-:W-:Y:S01]  /*0f80*/  @!P3 IMAD.MOV R10, RZ, RZ, -R10 ;  /* 0x000000ffff0ab224 */ /* 0x000fe200078e0a0a */
[----:B------:R-:W-:Y:S01]  /*0f90*/  LOP3.LUT R16, R19, 0x2000, R16, 0xf8, !PT ;  /* 0x0000200013107812 */ /* 0x000fe200078ef810 */
[----:B------:R-:W-:Y:S01]  /*0fa0*/  @!P2 IMAD.MOV R11, RZ, RZ, -R11 ;  /* 0x000000ffff0ba224 */ /* 0x000fe200078e0a0b */
[C---:B------:R-:W-:Y:S01]  /*0fb0*/  SEL R5, R4.reuse, R5, !P1 ;  /* 0x0000000504057207 */ /* 0x040fe20004800000 */
[----:B------:R-:W-:Y:S01]  /*0fc0*/  @!P6 IMAD.MOV R12, RZ, RZ, -R12 ;  /* 0x000000ffff0ce224 */ /* 0x000fe200078e0a0c */
[----:B------:R-:W-:Y:S01]  /*0fd0*/  LEA.HI.X.SX32 R63, R17, UR7, 0x1, P0 ;  /* 0x00000007113f7c11 */ /* 0x000fe200080f0eff */
[----:B------:R-:W0:Y:S01]  /*0fe0*/  LDC R19, c[0x0][0x238] ;  /* 0x00008e00ff137b82 */ /* 0x000e220000000800 */
[----:B------:R-:W-:Y:S01]  /*0ff0*/  ULDC UR4, c[0x0][0x240] ;  /* 0x0000900000047ab9 */ /* 0x000fe20000000800 */
[C---:B------:R-:W-:Y:S01]  /*1000*/  SEL R6, R4.reuse, R6, !P1 ;  /* 0x0000000604067207 */ /* 0x040fe20004800000 */
[----:B------:R-:W-:Y:S01]  /*1010*/  IMAD R5, R5, UR4, RZ ;  /* 0x0000000405057c24 */ /* 0x000fe2000f8e02ff */
[C---:B------:R-:W-:Y:S01]  /*1020*/  SEL R7, R4.reuse, R7, !P1 ;  /* 0x0000000704077207 */ /* 0x040fe20004800000 */
[----:B------:R-:W-:Y:S01]  /*1030*/  ULDC.64 UR6, c[0x0][0x218] ;  /* 0x0000860000067ab9 */ /* 0x000fe20000000a00 */
[----:B------:R-:W-:Y:S01]  /*1040*/  SEL R8, R4, R8, !P1 ;  /* 0x0000000804087207 */ /* 0x000fe20004800000 */
[----:B------:R-:W-:Y:S01]  /*1050*/  IMAD R6, R6, UR4, RZ ;  /* 0x0000000406067c24 */ /* 0x000fe2000f8e02ff */
[----:B------:R-:W1:Y:S01]  /*1060*/  LDC R17, c[0x0][0x23c] ;  /* 0x00008f00ff117b82 */ /* 0x000e620000000800 */
[C---:B------:R-:W-:Y:S01]  /*1070*/  SEL R9, R4.reuse, R9, !P1 ;  /* 0x0000000904097207 */ /* 0x040fe20004800000 */
[----:B------:R-:W-:Y:S01]  /*1080*/  IMAD R7, R7, UR4, RZ ;  /* 0x0000000407077c24 */ /* 0x000fe2000f8e02ff */
[----:B------:R-:W-:Y:S01]  /*1090*/  SEL R10, R4, R10, !P1 ;  /* 0x0000000a040a7207 */ /* 0x000fe20004800000 */
[----:B------:R-:W-:Y:S01]  /*10a0*/  IMAD R8, R8, UR4, RZ ;  /* 0x0000000408087c24 */ /* 0x000fe2000f8e02ff */
[C---:B------:R-:W-:Y:S01]  /*10b0*/  SEL R11, R4.reuse, R11, !P1 ;  /* 0x0000000b040b7207 */ /* 0x040fe20004800000 */
[----:B------:R-:W-:Y:S01]  /*10c0*/  IMAD R9, R9, UR4, RZ ;  /* 0x0000000409097c24 */ /* 0x000fe2000f8e02ff */
[----:B------:R-:W-:Y:S01]  /*10d0*/  SEL R4, R4, R12, !P1 ;  /* 0x0000000c04047207 */ /* 0x000fe20004800000 */
[----:B------:R-:W-:Y:S01]  /*10e0*/  IMAD R10, R10, UR4, RZ ;  /* 0x000000040a0a7c24 */ /* 0x000fe2000f8e02ff */
[----:B------:R-:W-:Y:S01]  /*10f0*/  LEA R80, P6, R5, UR6, 0x1 ;  /* 0x0000000605507c11 */ /* 0x000fe2000f8c08ff */
[----:B------:R-:W-:Y:S01]  /*1100*/  IMAD R11, R11, UR4, RZ ;  /* 0x000000040b0b7c24 */ /* 0x000fe2000f8e02ff */
[----:B------:R-:W-:Y:S01]  /*1110*/  SHF.R.U32.HI R23, RZ, 0x5, R0 ;  /* 0x00000005ff177819 */ /* 0x000fe20000011600 */
[----:B------:R-:W-:Y:S01]  /*1120*/  IMAD R4, R4, UR4, RZ ;  /* 0x0000000404047c24 */ /* 0x000fe2000f8e02ff */
[----:B------:R-:W-:Y:S01]  /*1130*/  LEA.HI.X.SX32 R81, R5, UR7, 0x1, P6 ;  /* 0x0000000705517c11 */ /* 0x000fe2000b0f0eff */
[----:B------:R-:W-:Y:S01]  /*1140*/  UMOV UR4, URZ ;  /* 0x0000003f00047c82 */ /* 0x000fe20008000000 */
[----:B------:R-:W-:Y:S01]  /*1150*/  LEA R84, P4, R7, UR6, 0x1 ;  /* 0x0000000607547c11 */ /* 0x000fe2000f8808ff */
[-C--:B0-----:R-:W-:Y:S01]  /*1160*/  IMAD R47, R47, R19.reuse, RZ ;  /* 0x000000132f2f7224 */ /* 0x081fe200078e02ff */
[----:B------:R-:W-:Y:S01]  /*1170*/  LEA R76, P3, R8, UR6, 0x1 ;  /* 0x00000006084c7c11 */ /* 0x000fe2000f8608ff */
[-C--:B------:R-:W-:Y:S01]  /*1180*/  IMAD R48, R48, R19.reuse, RZ ;  /* 0x0000001330307224 */ /* 0x080fe200078e02ff */
[----:B------:R-:W-:Y:S01]  /*1190*/  LEA R74, P2, R9, UR6, 0x1 ;  /* 0x00000006094a7c11 */ /* 0x000fe2000f8408ff */
[-C--:B------:R-:W-:Y:S01]  /*11a0*/  IMAD R49, R49, R19.reuse, RZ ;  /* 0x0000001331317224 */ /* 0x080fe200078e02ff */
[----:B------:R-:W-:Y:S01]  /*11b0*/  LEA R118, P1, R10, UR6, 0x1 ;  /* 0x000000060a767c11 */ /* 0x000fe2000f8208ff */
[-C--:B------:R-:W-:Y:S01]  /*11c0*/  IMAD R50, R50, R19.reuse, RZ ;  /* 0x0000001332327224 */ /* 0x080fe200078e02ff */
[----:B------:R-:W-:Y:S01]  /*11d0*/  LEA R116, P6, R4, UR6, 0x1 ;  /* 0x0000000604747c11 */ /* 0x000fe2000f8c08ff */
[-C--:B------:R-:W-:Y:S01]  /*11e0*/  IMAD R51, R51, R19.reuse, RZ ;  /* 0x0000001333337224 */ /* 0x080fe200078e02ff */
[----:B------:R-:W-:Y:S01]  /*11f0*/  R2UR UR24, R23 ;  /* 0x00000000171872ca */ /* 0x000fe200000e0000 */
[-C--:B------:R-:W-:Y:S01]  /*1200*/  IMAD R52, R52, R19.reuse, RZ ;  /* 0x0000001334347224 */ /* 0x080fe200078e02ff */
[----:B------:R-:W-:Y:S01]  /*1210*/  LEA.HI.X.SX32 R85, R7, UR7, 0x1, P4 ;  /* 0x0000000707557c11 */ /* 0x000fe2000a0f0eff */
        /* <DEDUP_REMOVED lines=9> */
[----:B------:R-:W-:Y:S01]  /*12b0*/  LEA R114, P5, R6, UR6, 0x1 ;  /* 0x0000000606727c11 */ /* 0x000fe2000f8a08ff */
[-C--:B------:R-:W-:Y:S01]  /*12c0*/  IMAD R58, R58, R19.reuse, RZ ;  /* 0x000000133a3a7224 */ /* 0x080fe200078e02ff */
[----:B------:R-:W-:Y:S01]  /*12d0*/  LEA R120, P0, R11, UR6, 0x1 ;  /* 0x000000060b787c11 */ /* 0x000fe2000f8008ff */
[----:B------:R-:W-:Y:S01]  /*12e0*/  UIADD3 UR6, UP0, UR14, 0x2, URZ ;  /* 0x000000020e067890 */ /* 0x000fe2000ff1e03f */
[C---:B------:R-:W-:Y:S01]  /*12f0*/  LOP3.LUT R5, R21.reuse, 0x26, RZ, 0xfc, !PT ;  /* 0x0000002615057812 */ /* 0x040fe200078efcff */
[-C--:B------:R-:W-:Y:S01]  /*1300*/  IMAD R46, R46, R19.reuse, RZ ;  /* 0x000000132e2e7224 */ /* 0x080fe200078e02ff */
[----:B------:R-:W-:Y:S01]  /*1310*/  LOP3.LUT R15, R21, 0x24, RZ, 0xfc, !PT ;  /* 0x00000024150f7812 */ /* 0x000fe200078efcff */
[-C--:B------:R-:W-:Y:S01]  /*1320*/  IMAD R45, R45, R19.reuse, RZ ;  /* 0x000000132d2d7224 */ /* 0x080fe200078e02ff */
[----:B------:R-:W-:Y:S01]  /*1330*/  LOP3.LUT R14, R21, 0x22, RZ, 0xfc, !PT ;  /* 0x00000022150e7812 */ /* 0x000fe200078efcff */
[-C--:B------:R-:W-:Y:S01]  /*1340*/  IMAD R5, R5, R19.reuse, RZ ;  /* 0x0000001305057224 */ /* 0x080fe200078e02ff */
[----:B------:R-:W-:Y:S01]  /*1350*/  LOP3.LUT R4, R21, 0x20, RZ, 0xfc, !PT ;  /* 0x0000002015047812 */ /* 0x000fe200078efcff */
[-C--:B------:R-:W-:Y:S01]  /*1360*/  IMAD R15, R15, R19.reuse, RZ ;  /* 0x000000130f0f7224 */ /* 0x080fe200078e02ff */
[C---:B------:R-:W-:Y:S01]  /*1370*/  LOP3.LUT R10, R21.reuse, 0x1e, RZ, 0xfc, !PT ;  /* 0x0000001e150a7812 */ /* 0x040fe200078efcff */
[-C--:B------:R-:W-:Y:S01]  /*1380*/  IMAD R14, R14, R19.reuse, RZ ;  /* 0x000000130e0e7224 */ /* 0x080fe200078e02ff */
[C---:B------:R-:W-:Y:S01]  /*1390*/  LOP3.LUT R9, R21.reuse, 0x1c, RZ, 0xfc, !PT ;  /* 0x0000001c15097812 */ /* 0x040fe200078efcff */
[-C--:B------:R-:W-:Y:S01]  /*13a0*/  IMAD R4, R4, R19.reuse, RZ ;  /* 0x0000001304047224 */ /* 0x080fe200078e02ff */
[C---:B------:R-:W-:Y:S01]  /*13b0*/  LOP3.LUT R12, R21.reuse, 0x1a, RZ, 0xfc, !PT ;  /* 0x0000001a150c7812 */ /* 0x040fe200078efcff */
[-C--:B------:R-:W-:Y:S01]  /*13c0*/  IMAD R10, R10, R19.reuse, RZ ;  /* 0x000000130a0a7224 */ /* 0x080fe200078e02ff */
[----:B------:R-:W-:Y:S01]  /*13d0*/  LOP3.LUT R8, R21, 0x18, RZ, 0xfc, !PT ;  /* 0x0000001815087812 */ /* 0x000fe200078efcff */
[-C--:B------:R-:W-:Y:S01]  /*13e0*/  IMAD R9, R9, R19.reuse, RZ ;  /* 0x0000001309097224 */ /* 0x080fe200078e02ff */
[C---:B------:R-:W-:Y:S01]  /*13f0*/  LOP3.LUT R7, R21.reuse, 0x16, RZ, 0xfc, !PT ;  /* 0x0000001615077812 */ /* 0x040fe200078efcff */
[-C--:B------:R-:W-:Y:S01]  /*1400*/  IMAD R12, R12, R19.reuse, RZ ;  /* 0x000000130c0c7224 */ /* 0x080fe200078e02ff */
[C---:B------:R-:W-:Y:S01]  /*1410*/  LOP3.LUT R23, R21.reuse, 0x6, RZ, 0xfc, !PT ;  /* 0x0000000615177812 */ /* 0x040fe200078efcff */
[-C--:B------:R-:W-:Y:S01]  /*1420*/  IMAD R8, R8, R19.reuse, RZ ;  /* 0x0000001308087224 */ /* 0x080fe200078e02ff */
[----:B------:R-:W-:Y:S01]  /*1430*/  LOP3.LUT R22, R21, 0x4, RZ, 0xfc, !PT ;  /* 0x0000000415167812 */ /* 0x000fe200078efcff */
[-C--:B------:R-:W-:Y:S01]  /*1440*/  IMAD R7, R7, R19.reuse, RZ ;  /* 0x0000001307077224 */ /* 0x080fe200078e02ff */
[----:B------:R-:W-:Y:S01]  /*1450*/  LOP3.LUT R20, R21, 0x2, RZ, 0xfc, !PT ;  /* 0x0000000215147812 */ /* 0x000fe200078efcff */
[-C--:B------:R-:W-:Y:S01]  /*1460*/  IMAD R44, R44, R19.reuse, RZ ;  /* 0x000000132c2c7224 */ /* 0x080fe200078e02ff */
[----:B------:R-:W-:Y:S01]  /*1470*/  LEA.HI.X.SX32 R115, R6, UR7, 0x1, P5 ;  /* 0x0000000706737c11 */ /* 0x000fe2000a8f0eff */
[-C--:B------:R-:W-:Y:S01]  /*1480*/  IMAD R43, R43, R19.reuse, RZ ;  /* 0x000000132b2b7224 */ /* 0x080fe200078e02ff */
[----:B------:R-:W-:Y:S01]  /*1490*/  LEA.HI.X.SX32 R111, R11, UR7, 0x1, P0 ;  /* 0x000000070b6f7c11 */ /* 0x000fe200080f0eff */
[-C--:B------:R-:W-:Y:S01]  /*14a0*/  IMAD R42, R42, R19.reuse, RZ ;  /* 0x000000132a2a7224 */ /* 0x080fe200078e02ff */
[----:B------:R-:W-:Y:S01]  /*14b0*/  UIADD3.X UR7, UR4, 0x40000040, URZ, UP0, !UPT ;  /* 0x4000004004077890 */ /* 0x000fe200087fe43f */
[-C--:B------:R-:W-:Y:S01]  /*14c0*/  IMAD R41, R41, R19.reuse, RZ ;  /* 0x0000001329297224 */ /* 0x080fe200078e02ff */
[----:B------:R-:W-:Y:S01]  /*14d0*/  CS2R R24, SRZ ;  /* 0x0000000000187805 */ /* 0x000fe2000001ff00 */
[-C--:B------:R-:W-:Y:S01]  /*14e0*/  IMAD R40, R40, R19.reuse, RZ ;  /* 0x0000001328287224 */ /* 0x080fe200078e02ff */
[----:B------:R-:W-:Y:S01]  /*14f0*/  CS2R R26, SRZ ;  /* 0x00000000001a7805 */ /* 0x000fe2000001ff00 */
[-C--:B------:R-:W-:Y:S01]  /*1500*/  IMAD R23, R23, R19.reuse, RZ ;  /* 0x0000001317177224 */ /* 0x080fe200078e02ff */
[----:B------:R-:W-:Y:S01]  /*1510*/  CS2R R28, SRZ ;  /* 0x00000000001c7805 */ /* 0x000fe2000001ff00 */
[-C--:B------:R-:W-:Y:S01]  /*1520*/  IMAD R22, R22, R19.reuse, RZ ;  /* 0x0000001316167224 */ /* 0x080fe200078e02ff */
[----:B------:R-:W-:Y:S01]  /*1530*/  CS2R R30, SRZ ;  /* 0x00000000001e7805 */ /* 0x000fe2000001ff00 */
[-C--:B------:R-:W-:Y:S01]  /*1540*/  IMAD R21, R21, R19.reuse, RZ ;  /* 0x0000001315157224 */ /* 0x080fe200078e02ff */
[----:B------:R-:W-:Y:S01]  /*1550*/  SHF.R.S32.HI R13, RZ, 0x6, R13 ;  /* 0x00000006ff0d7819 */ /* 0x000fe2000001140d */
[----:B------:R-:W-:Y:S01]  /*1560*/  IMAD R20, R20, R19, RZ ;  /* 0x0000001314147224 */ /* 0x000fe200078e02ff */
[----:B------:R-:W-:Y:S01]  /*1570*/  LOP3.LUT R16, R16, 0x60, RZ, 0x3c, !PT ;  /* 0x0000006010107812 */ /* 0x000fe200078e3cff */
[----:B-1----:R-:W-:Y:S01]  /*1580*/  IMAD R18, R18, R17, RZ ;  /* 0x0000001112127224 */ /* 0x002fe200078e02ff */
[----:B------:R-:W-:Y:S01]  /*1590*/  UIADD3.64 UR22, UR6, 0x2, URZ ;  /* 0x0000000206167897 */ /* 0x000fe2000fffe03f */
[----:B------:R-:W-:Y:S01]  /*15a0*/  IMAD.SHL.U32 R19, R19, 0x40, RZ ;  /* 0x0000004013137824 */ /* 0x000fe200078e00ff */
[----:B------:R-:W-:Y:S01]  /*15b0*/  UIADD3.64 UR10, UR6, 0x4, URZ ;  /* 0x00000004060a7897 */ /* 0x000fe2000fffe03f */
[----:B------:R-:W-:-:S11]  /*15c0*/  IMAD.SHL.U32 R17, R17, 0x40, RZ ;  /* 0x0000004011117824 */ /* 0x000fd600078e00ff */
.L_x_1:
[----:B------:R-:W-:Y:S01]  /*15d0*/  SHF.R.U32.HI R61, RZ, 0x7, R0 ;  /* 0x00000007ff3d7819 */ /* 0x000fe20000011600 */
[----:B------:R-:W-:Y:S01]  /*15e0*/  IMAD.WIDE R64, R21, 0x2, R62 ;  /* 0x0000000215407825 */ /* 0x000fe200078e023e */
[----:B------:R-:W-:Y:S02]  /*15f0*/  PRMT R60, RZ, 0x7610, R60 ;  /* 0x00007610ff3c7816 */ /* 0x000fe4000000003c */
[----:B------:R-:W-:-:S04]  /*1600*/  SGXT.U32 R61, R61, 0x1 ;  /* 0x000000013d3d781a */ /* 0x000fc80000000000 */
[C---:B------:R-:W-:Y:S02]  /*1610*/  LOP3.LUT R59, R61.reuse, 0x2, RZ, 0xfc, !PT ;  /* 0x000000023d3b7812 */ /* 0x040fe400078efcff */
[----:B------:R-:W-:Y:S02]  /*1620*/  LOP3.LUT R6, R61, 0x6, RZ, 0xfc, !PT ;  /* 0x000000063d067812 */ /* 0x000fe400078efcff */
[----:B------:R-:W-:Y:S02]  /*1630*/  ISETP.GE.AND P2, PT, R59, UR17, PT ;  /* 0x000000113b007c0c */ /* 0x000fe4000bf46270 */
[C---:B------:R-:W-:Y:S02]  /*1640*/  LOP3.LUT R11, R61.reuse, 0x8, RZ, 0xfc, !PT ;  /* 0x000000083d0b7812 */ /* 0x040fe400078efcff */
[----:B------:R-:W-:Y:S02]  /*1650*/  ISETP.GE.AND P5, PT, R6, UR17, PT ;  /* 0x0000001106007c0c */ /* 0x000fe4000bfa6270 */
[----:B------:R-:W-:-:S02]  /*1660*/  ISETP.GE.AND P0, PT, R61, UR17, PT ;  /* 0x000000113d007c0c */ /* 0x000fc4000bf06270 */
[----:B------:R-:W-:Y:S02]  /*1670*/  ISETP.GE.AND P1, PT, R11, UR17, PT ;  /* 0x000000110b007c0c */ /* 0x000fe4000bf26270 */
[C---:B------:R-:W-:Y:S01]  /*1680*/  LOP3.LUT R6, R61.reuse, 0xa, RZ, 0xfc, !PT ;  /* 0x0000000a3d067812 */ /* 0x040fe200078efcff */
[----:B------:R-:W-:Y:S01]  /*1690*/  IMAD.WIDE R68, R20, 0x2, R62 ;  /* 0x0000000214447825 */ /* 0x000fe200078e023e */
[----:B------:R-:W-:Y:S02]  /*16a0*/  PRMT R108, RZ, 0x7610, R108 ;  /* 0x00007610ff6c7816 */ /* 0x000fe4000000006c */
[C---:B------:R-:W-:Y:S02]  /*16b0*/  LOP3.LUT R66, R61.reuse, 0x4, RZ, 0xfc, !PT ;  /* 0x000000043d427812 */ /* 0x040fe400078efcff */
[----:B------:R-:W-:Y:S02]  /*16c0*/  ISETP.GE.AND P4, PT, R6, UR17, PT ;  /* 0x0000001106007c0c */ /* 0x000fe4000bf86270 */
[C---:B------:R-:W-:Y:S01]  /*16d0*/  LOP3.LUT R6, R61.reuse, 0x10, RZ, 0xfc, !PT ;  /* 0x000000103d067812 */ /* 0x040fe200078efcff */
[----:B------:R0:W2:Y:S01]  /*16e0*/  @!P2 LDG.E.U16 R108, desc[UR18][R68.64] ;  /* 0x00000012446ca981 */ /* 0x0000a2000c1e1500 */
[----:B------:R-:W-:-:S02]  /*16f0*/  LOP3.LUT R59, R61, 0xe, RZ, 0xfc, !PT ;  /* 0x0000000e3d3b7812 */ /* 0x000fc400078efcff */
[----:B------:R-:W-:Y:S01]  /*1700*/  ISETP.GE.AND P6, PT, R66, UR17, PT ;  /* 0x0000001142007c0c */ /* 0x000fe2000bfc6270 */
[----:B------:R-:W-:Y:S01]  /*1710*/  IMAD.WIDE R66, R40, 0x2, R62 ;  /* 0x0000000228427825 */ /* 0x000fe200078e023e */
[----:B------:R-:W-:Y:S01]  /*1720*/  PRMT R104, RZ, 0x7610, R104 ;  /* 0x00007610ff687816 */ /* 0x000fe20000000068 */
[----:B------:R1:W3:Y:S01]  /*1730*/  @!P0 LDG.E.U16 R60, desc[UR18][R64.64] ;  /* 0x00000012403c8981 */ /* 0x0002e2000c1e1500 */
[----:B------:R-:W-:Y:S01]  /*1740*/  ISETP.GE.AND P2, PT, R6, UR17, PT ;  /* 0x0000001106007c0c */ /* 0x000fe2000bf46270 */
[--C-:B------:R-:W-:Y:S01]  /*1750*/  IMAD.WIDE R70, R22, 0x2, R62.reuse ;  /* 0x0000000216467825 */ /* 0x100fe200078e023e */
[----:B------:R-:W-:Y:S02]  /*1760*/  ISETP.GE.AND P3, PT, R59, UR17, PT ;  /* 0x000000113b007c0c */ /* 0x000fe4000bf66270 */
[C---:B------:R-:W-:Y:S01]  /*1770*/  LOP3.LUT R6, R61.reuse, 0x14, RZ, 0xfc, !PT ;  /* 0x000000143d067812 */ /* 0x040fe200078efcff */
[----:B------:R4:W5:Y:S01]  /*1780*/  @!P1 LDG.E.U16 R104, desc[UR18][R66.64] ;  /* 0x0000001242689981 */ /* 0x000962000c1e1500 */
[----:B------:R-:W-:Y:S01]  /*1790*/  LOP3.LUT R11, R61, 0xc, RZ, 0xfc, !PT ;  /* 0x0000000c3d0b7812 */ /* 0x000fe200078efcff */
[----:B0-----:R-:W-:Y:S01]  /*17a0*/  IMAD.WIDE R68, R41, 0x2, R62 ;  /* 0x0000000229447825 */ /* 0x001fe200078e023e */
[----:B------:R-:W-:-:S02]  /*17b0*/  PRMT R107, RZ, 0x7610, R107 ;  /* 0x00007610ff6b7816 */ /* 0x000fc4000000006b */
[----:B------:R-:W-:Y:S01]  /*17c0*/  PRMT R97, RZ, 0x7610, R97 ;  /* 0x00007610ff617816 */ /* 0x000fe20000000061 */
[--C-:B-1----:R-:W-:Y:S01]  /*17d0*/  IMAD.WIDE R64, R23, 0x2, R62.reuse ;  /* 0x0000000217407825 */ /* 0x102fe200078e023e */
[----:B------:R-:W-:Y:S02]  /*17e0*/  ISETP.GE.AND P1, PT, R6, UR17, PT ;  /* 0x0000001106007c0c */ /* 0x000fe4000bf26270 */
[----:B------:R-:W-:Y:S01]  /*17f0*/  ISETP.GE.AND P0, PT, R11, UR17, PT ;  /* 0x000000110b007c0c */ /* 0x000fe2000bf06270 */
[----:B------:R-:W-:Y:S01]  /*1800*/  IMAD.WIDE R72, R43, 0x2, R62 ;  /* 0x000000022b487825 */ /* 0x000fe200078e023e */
[C---:B------:R-:W-:Y:S01]  /*1810*/  LOP3.LUT R6, R61.reuse, 0x16, RZ, 0xfc, !PT ;  /* 0x000000163d067812 */ /* 0x040fe200078efcff */
[----:B------:R-:W2:Y:S01]  /*1820*/  @!P4 LDG.E.U16 R107, desc[UR18][R68.64] ;  /* 0x00000012446bc981 */ /* 0x000ea2000c1e1500 */
[----:B------:R-:W-:Y:S02]  /*1830*/  LOP3.LUT R11, R61, 0x12, RZ, 0xfc, !PT ;  /* 0x000000123d0b7812 */ /* 0x000fe400078efcff */
[----:B------:R-:W-:Y:S01]  /*1840*/  PRMT R95, RZ, 0x7610, R95 ;  /* 0x00007610ff5f7816 */ /* 0x000fe2000000005f */
[----:B------:R-:W2:Y:S01]  /*1850*/  @!P5 LDG.E.U16 R97, desc[UR18][R64.64] ;  /* 0x000000124061d981 */ /* 0x000ea2000c1e1500 */
[----:B------:R-:W-:-:S02]  /*1860*/  PRMT R99, RZ, 0x7610, R99 ;  /* 0x00007610ff637816 */ /* 0x000fc40000000063 */
[----:B------:R-:W-:Y:S02]  /*1870*/  ISETP.GE.AND P4, PT, R6, UR17, PT ;  /* 0x0000001106007c0c */ /* 0x000fe4000bf86270 */
[----:B------:R-:W-:Y:S01]  /*1880*/  ISETP.GE.AND P5, PT, R11, UR17, PT ;  /* 0x000000110b007c0c */ /* 0x000fe2000bfa6270 */
[----:B------:R-:W2:Y:S01]  /*1890*/  @!P3 LDG.E.U16 R95, desc[UR18][R72.64] ;  /* 0x00000012485fb981 */ /* 0x000ea2000c1e1500 */
[C---:B------:R-:W-:Y:S02]  /*18a0*/  LOP3.LUT R6, R61.reuse, 0x1a, RZ, 0xfc, !PT ;  /* 0x0000001a3d067812 */ /* 0x040fe400078efcff */
[----:B------:R-:W-:Y:S01]  /*18b0*/  PRMT R98, RZ, 0x7610, R98 ;  /* 0x00007610ff627816 */ /* 0x000fe20000000062 */
[----:B------:R0:W2:Y:S01]  /*18c0*/  @!P6 LDG.E.U16 R99, desc[UR18][R70.64] ;  /* 0x000000124663e981 */ /* 0x0000a2000c1e1500 */
[----:B------:R-:W-:Y:S02]  /*18d0*/  ISETP.GE.AND P3, PT, R6, UR17, PT ;  /* 0x0000001106007c0c */ /* 0x000fe4000bf66270 */
[----:B------:R-:W-:Y:S01]  /*18e0*/  LOP3.LUT R6, R61, 0x1e, RZ, 0xfc, !PT ;  /* 0x0000001e3d067812 */ /* 0x000fe200078efcff */
[----:B----4-:R-:W-:Y:S01]  /*18f0*/  IMAD.WIDE R66, R45, 0x2, R62 ;  /* 0x000000022d427825 */ /* 0x010fe200078e023e */
[----:B------:R-:W-:-:S02]  /*1900*/  PRMT R106, RZ, 0x7610, R106 ;  /* 0x00007610ff6a7816 */ /* 0x000fc4000000006a */
[C---:B------:R-:W-:Y:S01]  /*1910*/  LOP3.LUT R11, R61.reuse, 0x18, RZ, 0xfc, !PT ;  /* 0x000000183d0b7812 */ /* 0x040fe200078efcff */
[----:B0-----:R-:W-:Y:S01]  /*1920*/  IMAD.WIDE R70, R42, 0x2, R62 ;  /* 0x000000022a467825 */ /* 0x001fe200078e023e */
[----:B------:R-:W-:Y:S02]  /*1930*/  ISETP.GE.AND P6, PT, R6, UR17, PT ;  /* 0x0000001106007c0c */ /* 0x000fe4000bfc6270 */
[----:B------:R-:W4:Y:S01]  /*1940*/  @!P5 LDG.E.U16 R106, desc[UR18][R66.64] ;  /* 0x00000012426ad981 */ /* 0x000f22000c1e1500 */
[----:B------:R-:W-:Y:S01]  /*1950*/  PRMT R59, RZ, 0x7610, R59 ;  /* 0x00007610ff3b7816 */ /* 0x000fe2000000003b */
[--C-:B------:R-:W-:Y:S01]  /*1960*/  IMAD.WIDE R64, R44, 0x2, R62.reuse ;  /* 0x000000022c407825 */ /* 0x100fe200078e023e */
[----:B------:R-:W-:Y:S01]  /*1970*/  LOP3.LUT R6, R61, 0x20, RZ, 0xfc, !PT ;  /* 0x000000203d067812 */ /* 0x000fe200078efcff */
[----:B------:R0:W4:Y:S01]  /*1980*/  @!P0 LDG.E.U16 R98, desc[UR18][R70.64] ;  /* 0x0000001246628981 */ /* 0x000122000c1e1500 */
[----:B------:R-:W-:Y:S01]  /*1990*/  ISETP.GE.AND P0, PT, R11, UR17, PT ;  /* 0x000000110b007c0c */ /* 0x000fe2000bf06270 */
[----:B------:R-:W-:Y:S01]  /*19a0*/  IMAD.WIDE R72, R7, 0x2, R62 ;  /* 0x0000000207487825 */ /* 0x000fe200078e023e */
[----:B------:R-:W-:Y:S01]  /*19b0*/  PRMT R93, RZ, 0x7610, R93 ;  /* 0x00007610ff5d7816 */ /* 0x000fe2000000005d */
[----:B------:R1:W2:Y:S01]  /*19c0*/  @!P2 LDG.E.U16 R59, desc[UR18][R64.64] ;  /* 0x00000012403ba981 */ /* 0x0002a2000c1e1500 */
[----:B------:R-:W-:-:S02]  /*19d0*/  LOP3.LUT R11, R61, 0x1c, RZ, 0xfc, !PT ;  /* 0x0000001c3d0b7812 */ /* 0x000fc400078efcff */
[----:B------:R-:W-:Y:S02]  /*19e0*/  ISETP.GE.AND P5, PT, R6, UR17, PT ;  /* 0x0000001106007c0c */ /* 0x000fe4000bfa6270 */
[----:B------:R-:W-:Y:S01]  /*19f0*/  PRMT R96, RZ, 0x7610, R96 ;  /* 0x00007610ff607816 */ /* 0x000fe20000000060 */
[--C-:B0-----:R-:W-:Y:S01]  /*1a00*/  IMAD.WIDE R70, R46, 0x2, R62.reuse ;  /* 0x000000022e467825 */ /* 0x101fe200078e023e */
[----:B------:R-:W-:Y:S01]  /*1a10*/  LOP3.LUT R6, R61, 0x24, RZ, 0xfc, !PT ;  /* 0x000000243d067812 */ /* 0x000fe200078efcff */
[----:B------:R-:W4:Y:S01]  /*1a20*/  @!P4 LDG.E.U16 R93, desc[UR18][R72.64] ;  /* 0x00000012485dc981 */ /* 0x000f22000c1e1500 */
[----:B------:R-:W-:Y:S02]  /*1a30*/  ISETP.GE.AND P2, PT, R11, UR17, PT ;  /* 0x000000110b007c0c */ /* 0x000fe4000bf46270 */
[----:B------:R-:W-:Y:S01]  /*1a40*/  LOP3.LUT R11, R61, 0x22, RZ, 0xfc, !PT ;  /* 0x000000223d0b7812 */ /* 0x000fe200078efcff */
[----:B------:R0:W4:Y:S01]  /*1a50*/  @!P1 LDG.E.U16 R96, desc[UR18][R70.64] ;  /* 0x0000001246609981 */ /* 0x000122000c1e1500 */
[----:B------:R-:W-:Y:S01]  /*1a60*/  ISETP.GE.AND P4, PT, R6, UR17, PT ;  /* 0x0000001106007c0c */ /* 0x000fe2000bf86270 */
[----:B-1----:R-:W-:Y:S01]  /*1a70*/  IMAD.WIDE R64, R8, 0x2, R62 ;  /* 0x0000000208407825 */ /* 0x002fe200078e023e */
[----:B------:R-:W-:-:S02]  /*1a80*/  PRMT R6, RZ, 0x7610, R6 ;  /* 0x00007610ff067816 */ /* 0x000fc40000000006 */
[----:B------:R-:W-:Y:S02]  /*1a90*/  ISETP.GE.AND P1, PT, R11, UR17, PT ;  /* 0x000000110b007c0c */ /* 0x000fe4000bf26270 */
[----:B------:R-:W-:Y:S01]  /*1aa0*/  LOP3.LUT R11, R61, 0x26, RZ, 0xfc, !PT ;  /* 0x000000263d0b7812 */ /* 0x000fe200078efcff */
[----:B------:R-:W-:Y:S01]  /*1ab0*/  IMAD.WIDE R68, R9, 0x2, R62 ;  /* 0x0000000209447825 */ /* 0x000fe200078e023e */
[----:B------:R-:W-:Y:S01]  /*1ac0*/  PRMT R94, RZ, 0x7610, R94 ;  /* 0x00007610ff5e7816 */ /* 0x000fe2000000005e */
[----:B------:R1:W4:Y:S01]  /*1ad0*/  @!P0 LDG.E.U16 R6, desc[UR18][R64.64] ;  /* 0x0000001240068981 */ /* 0x000322000c1e1500 */
[----:B------:R-:W-:Y:S01]  /*1ae0*/  PRMT R105, RZ, 0x7610, R105 ;  /* 0x00007610ff697816 */ /* 0x000fe20000000069 */
[--C-:B------:R-:W-:Y:S01]  /*1af0*/  IMAD.WIDE R66, R12, 0x2, R62.reuse ;  /* 0x000000020c427825 */ /* 0x100fe200078e023e */
[----:B------:R-:W-:Y:S02]  /*1b00*/  ISETP.GE.AND P0, PT, R11, UR17, PT ;  /* 0x000000110b007c0c */ /* 0x000fe4000bf06270 */
[C---:B------:R-:W-:Y:S01]  /*1b10*/  LOP3.LUT R11, R61.reuse, 0x2a, RZ, 0xfc, !PT ;  /* 0x0000002a3d0b7812 */ /* 0x040fe200078efcff */
[----:B------:R-:W4:Y:S01]  /*1b20*/  @!P2 LDG.E.U16 R94, desc[UR18][R68.64] ;  /* 0x00000012445ea981 */ /* 0x000f22000c1e1500 */
[----:B0-----:R-:W-:Y:S01]  /*1b30*/  LOP3.LUT R70, R61, 0x28, RZ, 0xfc, !PT ;  /* 0x000000283d467812 */ /* 0x001fe200078efcff */
[----:B------:R-:W-:Y:S01]  /*1b40*/  IMAD.WIDE R72, R4, 0x2, R62 ;  /* 0x0000000204487825 */ /* 0x000fe200078e023e */
[----:B------:R-:W-:Y:S01]  /*1b50*/  PRMT R101, RZ, 0x7610, R101 ;  /* 0x00007610ff657816 */ /* 0x000fe20000000065 */
[----:B------:R0:W4:Y:S01]  /*1b60*/  @!P3 LDG.E.U16 R105, desc[UR18][R66.64] ;  /* 0x000000124269b981 */ /* 0x000122000c1e1500 */
[----:B------:R-:W-:-:S02]  /*1b70*/  ISETP.GE.AND P2, PT, R11, UR17, PT ;  /* 0x000000110b007c0c */ /* 0x000fc4000bf46270 */
[----:B------:R-:W-:Y:S01]  /*1b80*/  ISETP.GE.AND P3, PT, R70, UR17, PT ;  /* 0x0000001146007c0c */ /* 0x000fe2000bf66270 */
[----:B------:R-:W-:Y:S01]  /*1b90*/  IMAD.WIDE R70, R10, 0x2, R62 ;  /* 0x000000020a467825 */ /* 0x000fe200078e023e */
[----:B------:R-:W-:Y:S01]  /*1ba0*/  PRMT R91, RZ, 0x7610, R91 ;  /* 0x00007610ff5b7816 */ /* 0x000fe2000000005b */
[----:B------:R0:W4:Y:S01]  /*1bb0*/  @!P5 LDG.E.U16 R101, desc[UR18][R72.64] ;  /* 0x000000124865d981 */ /* 0x000122000c1e1500 */
[----:B------:R-:W-:Y:S01]  /*1bc0*/  LOP3.LUT R11, R61, 0x2e, RZ, 0xfc, !PT ;  /* 0x0000002e3d0b7812 */ /* 0x000fe200078efcff */
[----:B-1----:R-:W-:Y:S01]  /*1bd0*/  IMAD.WIDE R64, R14, 0x2, R62 ;  /* 0x000000020e407825 */ /* 0x002fe200078e023e */
[----:B------:R-:W-:Y:S02]  /*1be0*/  PRMT R86, RZ, 0x7610, R86 ;  /* 0x00007610ff567816 */ /* 0x000fe40000000056 */
[----:B------:R-:W-:Y:S01]  /*1bf0*/  ISETP.GE.AND P5, PT, R11, UR17, PT ;  /* 0x000000110b007c0c */ /* 0x000fe2000bfa6270 */
[----:B0-----:R-:W-:Y:S01]  /*1c00*/  IMAD.WIDE R66, R15, 0x2, R62 ;  /* 0x000000020f427825 */ /* 0x001fe200078e023e */
[----:B------:R-:W-:Y:S01]  /*1c10*/  PRMT R92, RZ, 0x7610, R92 ;  /* 0x00007610ff5c7816 */ /* 0x000fe2000000005c */
[----:B------:R0:W4:Y:S01]  /*1c20*/  @!P6 LDG.E.U16 R91, desc[UR18][R70.64] ;  /* 0x00000012465be981 */ /* 0x000122000c1e1500 */
[----:B------:R-:W-:-:S02]  /*1c30*/  LOP3.LUT R78, R61, 0x2c, RZ, 0xfc, !PT ;  /* 0x0000002c3d4e7812 */ /* 0x000fc400078efcff */
[----:B------:R-:W-:Y:S01]  /*1c40*/  LOP3.LUT R11, R61, 0x30, RZ, 0xfc, !PT ;  /* 0x000000303d0b7812 */ /* 0x000fe200078efcff */
[----:B------:R1:W4:Y:S01]  /*1c50*/  @!P1 LDG.E.U16 R86, desc[UR18][R64.64] ;  /* 0x0000001240569981 */ /* 0x000322000c1e1500 */
[----:B------:R-:W-:Y:S01]  /*1c60*/  ISETP.GE.AND P6, PT, R78, UR17, PT ;  /* 0x000000114e007c0c */ /* 0x000fe2000bfc6270 */
[----:B------:R-:W-:Y:S01]  /*1c70*/  IMAD.WIDE R72, R57, 0x2, R62 ;  /* 0x0000000239487825 */ /* 0x000fe200078e023e */
[----:B------:R-:W-:Y:S01]  /*1c80*/  ISETP.GE.AND P1, PT, R11, UR17, PT ;  /* 0x000000110b007c0c */ /* 0x000fe2000bf26270 */
[----:B------:R1:W4:Y:S01]  /*1c90*/  @!P4 LDG.E.U16 R92, desc[UR18][R66.64] ;  /* 0x00000012425cc981 */ /* 0x000322000c1e1500 */
[----:B0-----:R-:W-:Y:S02]  /*1ca0*/  LOP3.LUT R70, R61, 0x32, RZ, 0xfc, !PT ;  /* 0x000000323d467812 */ /* 0x001fe400078efcff */
[----:B------:R-:W-:Y:S01]  /*1cb0*/  PRMT R103, RZ, 0x7610, R103 ;  /* 0x00007610ff677816 */ /* 0x000fe20000000067 */
[----:B------:R-:W-:Y:S01]  /*1cc0*/  IMAD.WIDE R68, R5, 0x2, R62 ;  /* 0x0000000205447825 */ /* 0x000fe200078e023e */
[----:B------:R-:W-:-:S02]  /*1cd0*/  PRMT R89, RZ, 0x7610, R89 ;  /* 0x00007610ff597816 */ /* 0x000fc40000000059 */
[----:B------:R-:W-:Y:S01]  /*1ce0*/  ISETP.GE.AND P4, PT, R70, UR17, PT ;  /* 0x0000001146007c0c */ /* 0x000fe2000bf86270 */
[----:B------:R-:W-:Y:S01]  /*1cf0*/  IMAD.WIDE R70, R58, 0x2, R62 ;  /* 0x000000023a467825 */ /* 0x000fe200078e023e */
[----:B------:R-:W-:Y:S01]  /*1d00*/  PRMT R11, RZ, 0x7610, R11 ;  /* 0x00007610ff0b7816 */ /* 0x000fe2000000000b */
[----:B------:R-:W4:Y:S01]  /*1d10*/  @!P2 LDG.E.U16 R103, desc[UR18][R72.64] ;  /* 0x000000124867a981 */ /* 0x000f22000c1e1500 */
[C---:B-1----:R-:W-:Y:S02]  /*1d20*/  LOP3.LUT R64, R61.reuse, 0x3a, RZ, 0xfc, !PT ;  /* 0x0000003a3d407812 */ /* 0x042fe400078efcff */
[----:B------:R-:W-:Y:S01]  /*1d30*/  LOP3.LUT R78, R61, 0x36, RZ, 0xfc, !PT ;  /* 0x000000363d4e7812 */ /* 0x000fe200078efcff */
[----:B------:R0:W4:Y:S01]  /*1d40*/  @!P0 LDG.E.U16 R89, desc[UR18][R68.64] ;  /* 0x0000001244598981 */ /* 0x000122000c1e1500 */
[----:B------:R-:W-:Y:S01]  /*1d50*/  ISETP.GE.AND P2, PT, R64, UR17, PT ;  /* 0x0000001140007c0c */ /* 0x000fe2000bf46270 */
[----:B------:R-:W-:Y:S01]  /*1d60*/  IMAD.WIDE R64, R56, 0x2, R62 ;  /* 0x0000000238407825 */ /* 0x000fe200078e023e */
[----:B------:R-:W-:Y:S01]  /*1d70*/  PRMT R90, RZ, 0x7610, R90 ;  /* 0x00007610ff5a7816 */ /* 0x000fe2000000005a */
[----:B------:R1:W4:Y:S01]  /*1d80*/  @!P3 LDG.E.U16 R11, desc[UR18][R70.64] ;  /* 0x00000012460bb981 */ /* 0x000322000c1e1500 */
[----:B------:R-:W-:Y:S01]  /*1d90*/  PRMT R87, RZ, 0x7610, R87 ;  /* 0x00007610ff577816 */ /* 0x000fe20000000057 */
[----:B------:R-:W-:Y:S01]  /*1da0*/  IMAD.WIDE R66, R55, 0x2, R62 ;  /* 0x0000000237427825 */ /* 0x000fe200078e023e */
[----:B------:R-:W-:-:S02]  /*1db0*/  PRMT R110, RZ, 0x7610, R110 ;  /* 0x00007610ff6e7816 */ /* 0x000fc4000000006e */
[----:B------:R-:W-:Y:S01]  /*1dc0*/  ISETP.GE.AND P0, PT, R78, UR17, PT ;  /* 0x000000114e007c0c */ /* 0x000fe2000bf06270 */
[----:B0-----:R-:W-:Y:S01]  /*1dd0*/  IMAD.WIDE R68, R54, 0x2, R62 ;  /* 0x0000000236447825 */ /* 0x001fe200078e023e */
[C---:B------:R-:W-:Y:S01]  /*1de0*/  LOP3.LUT R79, R61.reuse, 0x38, RZ, 0xfc, !PT ;  /* 0x000000383d4f7812 */ /* 0x040fe200078efcff */
[----:B------:R0:W4:Y:S01]  /*1df0*/  @!P6 LDG.E.U16 R90, desc[UR18][R64.64] ;  /* 0x00000012405ae981 */ /* 0x000122000c1e1500 */
[C---:B------:R-:W-:Y:S02]  /*1e00*/  LOP3.LUT R78, R61.reuse, 0x3c, RZ, 0xfc, !PT ;  /* 0x0000003c3d4e7812 */ /* 0x040fe400078efcff */
[C---:B-1----:R-:W-:Y:S01]  /*1e10*/  LOP3.LUT R70, R61.reuse, 0x34, RZ, 0xfc, !PT ;  /* 0x000000343d467812 */ /* 0x042fe200078efcff */
[----:B------:R1:W4:Y:S01]  /*1e20*/  @!P5 LDG.E.U16 R87, desc[UR18][R66.64] ;  /* 0x000000124257d981 */ /* 0x000322000c1e1500 */
[----:B------:R-:W-:Y:S02]  /*1e30*/  LOP3.LUT R61, R61, 0x3e, RZ, 0xfc, !PT ;  /* 0x0000003e3d3d7812 */ /* 0x000fe400078efcff */
[----:B------:R-:W-:Y:S01]  /*1e40*/  ISETP.GE.AND P3, PT, R79, UR17, PT ;  /* 0x000000114f007c0c */ /* 0x000fe2000bf66270 */
[----:B------:R1:W4:Y:S01]  /*1e50*/  @!P1 LDG.E.U16 R110, desc[UR18][R68.64] ;  /* 0x00000012446e9981 */ /* 0x000322000c1e1500 */
[----:B------:R-:W-:-:S02]  /*1e60*/  ISETP.GE.AND P6, PT, R78, UR17, PT ;  /* 0x000000114e007c0c */ /* 0x000fc4000bfc6270 */
[----:B------:R-:W-:Y:S02]  /*1e70*/  ISETP.GE.AND P5, PT, R70, UR17, PT ;  /* 0x0000001146007c0c */ /* 0x000fe4000bfa6270 */
[----:B------:R-:W-:Y:S01]  /*1e80*/  ISETP.GE.AND P1, PT, R61, UR17, PT ;  /* 0x000000113d007c0c */ /* 0x000fe2000bf26270 */
[----:B------:R-:W-:Y:S01]  /*1e90*/  IMAD.WIDE R70, R53, 0x2, R62 ;  /* 0x0000000235467825 */ /* 0x000fe200078e023e */
[----:B------:R-:W-:Y:S02]  /*1ea0*/  PRMT R102, RZ, 0x7610, R102 ;  /* 0x00007610ff667816 */ /* 0x000fe40000000066 */
[----:B------:R-:W-:Y:S01]  /*1eb0*/  PRMT R88, RZ, 0x7610, R88 ;  /* 0x00007610ff587816 */ /* 0x000fe20000000058 */
[----:B------:R-:W-:Y:S01]  /*1ec0*/  IMAD.WIDE R72, R52, 0x2, R62 ;  /* 0x0000000234487825 */ /* 0x000fe200078e023e */
[----:B------:R-:W-:Y:S02]  /*1ed0*/  PRMT R83, RZ, 0x7610, R83 ;  /* 0x00007610ff537816 */ /* 0x000fe40000000053 */
[----:B------:R-:W-:Y:S01]  /*1ee0*/  PRMT R109, RZ, 0x7610, R109 ;  /* 0x00007610ff6d7816 */ /* 0x000fe2000000006d */
[----:B------:R-:W-:Y:S01]  /*1ef0*/  IMAD.WIDE R78, R51, 0x2, R62 ;  /* 0x00000002334e7825 */ /* 0x000fe200078e023e */
[----:B------:R-:W-:Y:S01]  /*1f00*/  PRMT R100, RZ, 0x7610, R100 ;  /* 0x00007610ff647816 */ /* 0x000fe20000000064 */
[----:B------:R-:W4:Y:S01]  /*1f10*/  @!P4 LDG.E.U16 R102, desc[UR18][R70.64] ;  /* 0x000000124666c981 */ /* 0x000f22000c1e1500 */
[----:B------:R-:W-:Y:S01]  /*1f20*/  PRMT R82, RZ, 0x7610, R82 ;  /* 0x00007610ff527816 */ /* 0x000fe20000000052 */
[----:B------:R-:W-:Y:S01]  /*1f30*/  IMAD.WIDE R112, R50, 0x2, R62 ;  /* 0x0000000232707825 */ /* 0x000fe200078e023e */
[----:B------:R-:W-:Y:S01]  /*1f40*/  PRMT R61, RZ, 0x7610, R61 ;  /* 0x00007610ff3d7816 */ /* 0x000fe2000000003d */
[----:B------:R-:W4:Y:S02]  /*1f50*/  @!P5 LDG.E.U16 R88, desc[UR18][R72.64] ;  /* 0x000000124858d981 */ /* 0x000f24000c1e1500 */
[----:B0-----:R-:W-:-:S02]  /*1f60*/  IMAD.WIDE R64, R49, 0x2, R62 ;  /* 0x0000000231407825 */ /* 0x001fc400078e023e */
[----:B------:R-:W4:Y:S02]  /*1f70*/  @!P0 LDG.E.U16 R83, desc[UR18][R78.64] ;  /* 0x000000124e538981 */ /* 0x000f24000c1e1500 */
[--C-:B-1----:R-:W-:Y:S02]  /*1f80*/  IMAD.WIDE R66, R48, 0x2, R62.reuse ;  /* 0x0000000230427825 */ /* 0x102fe400078e023e */
[----:B------:R-:W4:Y:S02]  /*1f90*/  @!P3 LDG.E.U16 R109, desc[UR18][R112.64] ;  /* 0x00000012706db981 */ /* 0x000f24000c1e1500 */
[----:B------:R-:W-:Y:S02]  /*1fa0*/  IMAD.WIDE R68, R47, 0x2, R62 ;  /* 0x000000022f447825 */ /* 0x000fe400078e023e */
[----:B------:R-:W4:Y:S04]  /*1fb0*/  @!P2 LDG.E.U16 R100, desc[UR18][R64.64] ;  /* 0x000000124064a981 */ /* 0x000f28000c1e1500 */
[----:B------:R0:W4:Y:S04]  /*1fc0*/  @!P6 LDG.E.U16 R82, desc[UR18][R66.64] ;  /* 0x000000124252e981 */ /* 0x000128000c1e1500 */
[----:B------:R1:W4:Y:S01]  /*1fd0*/  @!P1 LDG.E.U16 R61, desc[UR18][R68.64] ;  /* 0x00000012443d9981 */ /* 0x000322000c1e1500 */
[----:B------:R-:W-:-:S04]  /*1fe0*/  LOP3.LUT R121, R0, 0x3f, RZ, 0xc0, !PT ;  /* 0x0000003f00797812 */ /* 0x000fc800078ec0ff */
[----:B------:R-:W-:Y:S01]  /*1ff0*/  ISETP.GE.AND P0, PT, R121, UR17, PT ;  /* 0x0000001179007c0c */ /* 0x000fe2000bf06270 */
[--C-:B0-----:R-:W-:Y:S01]  /*2000*/  IMAD.MOV.U32 R67, RZ, RZ, R111.reuse ;  /* 0x000000ffff437224 */ /* 0x101fe200078e006f */
[----:B------:R-:W-:Y:S01]  /*2010*/  PRMT R111, RZ, 0x7610, R111 ;  /* 0x00007610ff6f7816 */ /* 0x000fe2000000006f */
[----:B-1----:R-:W-:Y:S02]  /*2020*/  IMAD.MOV.U32 R68, RZ, RZ, R116 ;  /* 0x000000ffff447224 */ /* 0x002fe400078e0074 */
[----:B------:R-:W-:Y:S02]  /*2030*/  IMAD.MOV.U32 R69, RZ, RZ, R117 ;  /* 0x000000ffff457224 */ /* 0x000fe400078e0075 */
[----:B------:R-:W-:Y:S01]  /*2040*/  IMAD.WIDE R70, R18, 0x2, R68 ;  /* 0x0000000212467825 */ /* 0x000fe200078e0244 */
[----:B------:R-:W-:Y:S03]  /*2050*/  BAR.SYNC.DEFER_BLOCKING 0x0 ;  /* 0x0000000000007b1d */ /* 0x000fe60000010000 */
[----:B------:R-:W-:Y:S01]  /*2060*/  IMAD.MOV.U32 R66, RZ, RZ, R120 ;  /* 0x000000ffff427224 */ /* 0x000fe200078e0078 */
[----:B------:R-:W-:Y:S01]  /*2070*/  PRMT R112, RZ, 0x7610, R112 ;  /* 0x00007610ff707816 */ /* 0x000fe20000000070 */
[----:B------:R-:W-:Y:S01]  /*2080*/  IMAD.MOV.U32 R64, RZ, RZ, R118 ;  /* 0x000000ffff407224 */ /* 0x000fe200078e0076 */
[----:B------:R-:W-:Y:S01]  /*2090*/  PRMT R117, RZ, 0x7610, R117 ;  /* 0x00007610ff757816 */ /* 0x000fe20000000075 */
[----:B------:R-:W-:-:S02]  /*20a0*/  IMAD.MOV.U32 R65, RZ, RZ, R119 ;  /* 0x000000ffff417224 */ /* 0x000fc400078e0077 */
[----:B------:R-:W-:Y:S01]  /*20b0*/  IMAD.WIDE R72, R18, 0x2, R66 ;  /* 0x0000000212487825 */ /* 0x000fe200078e0242 */
[----:B------:R-:W-:-:S03]  /*20c0*/  PRMT R113, RZ, 0x7610, R113 ;  /* 0x00007610ff717816 */ /* 0x000fc60000000071 */
[----:B------:R-:W-:Y:S01]  /*20d0*/  IMAD.WIDE R78, R18, 0x2, R64 ;  /* 0x00000002124e7825 */ /* 0x000fe200078e0240 */
[----:B------:R0:W4:Y:S04]  /*20e0*/  @!P0 LDG.E.U16 R111, desc[UR18][R70.64] ;  /* 0x00000012466f8981 */ /* 0x000128000c1e1500 */
[----:B------:R1:W4:Y:S01]  /*20f0*/  @!P0 LDG.E.U16 R112, desc[UR18][R72.64] ;  /* 0x0000001248708981 */ /* 0x000322000c1e1500 */
[----:B------:R-:W-:-:S03]  /*2100*/  PRMT R116, RZ, 0x7610, R116 ;  /* 0x00007610ff747816 */ /* 0x000fc60000000074 */
[----:B------:R-:W4:Y:S01]  /*2110*/  @!P0 LDG.E.U16 R113, desc[UR18][R78.64] ;  /* 0x000000124e718981 */ /* 0x000f22000c1e1500 */
[----:B0-----:R-:W-:Y:S02]  /*2120*/  IMAD.MOV.U32 R70, RZ, RZ, R76 ;  /* 0x000000ffff467224 */ /* 0x001fe400078e004c */
[----:B------:R-:W-:Y:S02]  /*2130*/  IMAD.MOV.U32 R71, RZ, RZ, R77 ;  /* 0x000000ffff477224 */ /* 0x000fe400078e004d */
[----:B------:R-:W-:-:S04]  /*2140*/  IMAD.WIDE R76, R18, 0x2, R70 ;  /* 0x00000002124c7825 */ /* 0x000fc800078e0246 */
[----:B-1----:R-:W-:Y:S01]  /*2150*/  IMAD.MOV.U32 R72, RZ, RZ, R74 ;  /* 0x000000ffff487224 */ /* 0x002fe200078e004a */
[----:B------:R0:W4:Y:S01]  /*2160*/  @!P0 LDG.E.U16 R117, desc[UR18][R76.64] ;  /* 0x000000124c758981 */ /* 0x000122000c1e1500 */
[----:B------:R-:W-:Y:S02]  /*2170*/  IMAD.MOV.U32 R73, RZ, RZ, R75 ;  /* 0x000000ffff497224 */ /* 0x000fe400078e004b */
[----:B------:R-:W-:-:S04]  /*2180*/  IMAD.WIDE R74, R18, 0x2, R72 ;  /* 0x00000002124a7825 */ /* 0x000fc800078e0248 */
[--C-:B0-----:R-:W-:Y:S02]  /*2190*/  IMAD.MOV.U32 R76, RZ, RZ, R114.reuse ;  /* 0x000000ffff4c7224 */ /* 0x101fe400078e0072 */
[----:B------:R-:W-:Y:S01]  /*21a0*/  IMAD.MOV.U32 R77, RZ, RZ, R115 ;  /* 0x000000ffff4d7224 */ /* 0x000fe200078e0073 */
[----:B------:R-:W-:Y:S01]  /*21b0*/  PRMT R114, RZ, 0x7610, R114 ;  /* 0x00007610ff727816 */ /* 0x000fe20000000072 */
[----:B------:R0:W4:Y:S01]  /*21c0*/  @!P0 LDG.E.U16 R116, desc[UR18][R74.64] ;  /* 0x000000124a748981 */ /* 0x000122000c1e1500 */
[----:B------:R-:W-:Y:S01]  /*21d0*/  IMAD.WIDE R78, R18, 0x2, R76 ;  /* 0x00000002124e7825 */ /* 0x000fe200078e024c */
[----:B------:R-:W-:-:S04]  /*21e0*/  PRMT R118, RZ, 0x7610, R118 ;  /* 0x00007610ff767816 */ /* 0x000fc80000000076 */
[----:B------:R1:W4:Y:S01]  /*21f0*/  @!P0 LDG.E.U16 R114, desc[UR18][R78.64] ;  /* 0x000000124e728981 */ /* 0x000322000c1e1500 */
[----:B0-----:R-:W-:Y:S02]  /*2200*/  IMAD.MOV.U32 R74, RZ, RZ, R84 ;  /* 0x000000ffff4a7224 */ /* 0x001fe400078e0054 */
[----:B------:R-:W-:Y:S01]  /*2210*/  IMAD.MOV.U32 R75, RZ, RZ, R85 ;  /* 0x000000ffff4b7224 */ /* 0x000fe200078e0055 */
[----:B------:R-:W-:Y:S01]  /*2220*/  PRMT R115, RZ, 0x7610, R115 ;  /* 0x00007610ff737816 */ /* 0x000fe20000000073 */
[----:B-1----:R-:W-:Y:S02]  /*2230*/  IMAD.MOV.U32 R78, RZ, RZ, R80 ;  /* 0x000000ffff4e7224 */ /* 0x002fe400078e0050 */
[----:B------:R-:W-:Y:S02]  /*2240*/  IMAD.MOV.U32 R79, RZ, RZ, R81 ;  /* 0x000000ffff4f7224 */ /* 0x000fe400078e0051 */
[----:B------:R-:W-:-:S04]  /*2250*/  IMAD.WIDE R84, R18, 0x2, R74 ;  /* 0x0000000212547825 */ /* 0x000fc800078e024a */
[----:B------:R-:W-:Y:S01]  /*2260*/  IMAD.WIDE R80, R18, 0x2, R78 ;  /* 0x0000000212507825 */ /* 0x000fe200078e024e */
[----:B------:R0:W4:Y:S04]  /*2270*/  @!P0 LDG.E.U16 R118, desc[UR18][R84.64] ;  /* 0x0000001254768981 */ /* 0x000128000c1e1500 */
[----:B------:R1:W4:Y:S01]  /*2280*/  @!P0 LDG.E.U16 R115, desc[UR18][R80.64] ;  /* 0x0000001250738981 */ /* 0x000322000c1e1500 */
[C---:B------:R-:W-:Y:S02]  /*2290*/  LOP3.LUT R119, R0.reuse, 0x3f, RZ, 0xc0, !PT ;  /* 0x0000003f00777812 */ /* 0x040fe400078ec0ff */
[----:B------:R-:W-:-:S03]  /*22a0*/  LOP3.LUT P0, RZ, R0, 0x80, RZ, 0xc0, !PT ;  /* 0x0000008000ff7812 */ /* 0x000fc6000780c0ff */
[----:B------:R-:W-:Y:S01]  /*22b0*/  IMAD.SHL.U32 R119, R119, 0x2, RZ ;  /* 0x0000000277777824 */ /* 0x000fe200078e00ff */
[----:B0-----:R-:W-:-:S04]  /*22c0*/  SEL R84, RZ, 0x90, !P0 ;  /* 0x00000090ff547807 */ /* 0x001fc80004000000 */
[----:B------:R-:W-:Y:S01]  /*22d0*/  LOP3.LUT R119, R84, R119, RZ, 0x3c, !PT ;  /* 0x0000007754777212 */ /* 0x000fe200078e3cff */
[C---:B------:R-:W-:Y:S01]  /*22e0*/  IMAD.SHL.U32 R84, R0.reuse, 0x80, RZ ;  /* 0x0000008000547824 */ /* 0x040fe200078e00ff */
[----:B------:R-:W-:-:S04]  /*22f0*/  LOP3.LUT R85, R0, 0xff, RZ, 0xc0, !PT ;  /* 0x000000ff00557812 */ /* 0x000fc800078ec0ff */
[----:B------:R-:W-:Y:S02]  /*2300*/  LOP3.LUT R84, R119, 0x2000, R84, 0xf8, !PT ;  /* 0x0000200077547812 */ /* 0x000fe400078ef854 */
[----:B------:R-:W-:Y:S01]  /*2310*/  LOP3.LUT R119, R0, 0xc0, RZ, 0xc0, !PT ;  /* 0x000000c000777812 */ /* 0x000fe200078ec0ff */
[----:B------:R-:W-:-:S03]  /*2320*/  IMAD.SHL.U32 R85, R85, 0x2, RZ ;  /* 0x0000000255557824 */ /* 0x000fc600078e00ff */
[----:B-1----:R-:W-:Y:S02]  /*2330*/  SHF.R.U32.HI R80, RZ, 0x2, R119 ;  /* 0x00000002ff507819 */ /* 0x002fe40000011677 */
[C---:B------:R-:W-:Y:S02]  /*2340*/  LOP3.LUT R81, R84.reuse, 0x20, RZ, 0x3c, !PT ;  /* 0x0000002054517812 */ /* 0x040fe400078e3cff */
[----:B------:R-:W-:Y:S01]  /*2350*/  LOP3.LUT R80, R85, R80, RZ, 0x3c, !PT ;  /* 0x0000005055507212 */ /* 0x000fe200078e3cff */
[----:B---3--:R-:W-:Y:S04]  /*2360*/  STS.U16 [R84+UR16], R60 ;  /* 0x0000003c54007988 */ /* 0x008fe80008000410 */
[----:B-----5:R-:W-:Y:S04]  /*2370*/  STS.U16 [R84+UR16+0x400], R104 ;  /* 0x0004006854007988 */ /* 0x020fe80008000410 */
[----:B--2---:R0:W-:Y:S02]  /*2380*/  STS.U16 [R84+UR16+0x800], R59 ;  /* 0x0008003b54007988 */ /* 0x0041e40008000410 */
[----:B0-----:R-:W-:-:S02]  /*2390*/  LOP3.LUT R59, R84, 0x40, RZ, 0x3c, !PT ;  /* 0x00000040543b7812 */ /* 0x001fc400078e3cff */
[----:B----4-:R-:W-:Y:S04]  /*23a0*/  STS.U16 [R84+UR16+0xc00], R6 ;  /* 0x000c000654007988 */ /* 0x010fe80008000410 */
[----:B------:R-:W-:Y:S04]  /*23b0*/  STS.U16 [R84+UR16+0x1000], R101 ;  /* 0x0010006554007988 */ /* 0x000fe80008000410 */
[----:B------:R0:W-:Y:S02]  /*23c0*/  STS.U16 [R84+UR16+0x1400], R11 ;  /* 0x0014000b54007988 */ /* 0x0001e40008000410 */
[----:B0-----:R-:W-:-:S02]  /*23d0*/  LOP3.LUT R11, R80, 0x40, RZ, 0x3c, !PT ;  /* 0x00000040500b7812 */ /* 0x001fc400078e3cff */
[----:B------:R-:W-:Y:S04]  /*23e0*/  STS.U16 [R84+UR16+0x1800], R110 ;  /* 0x0018006e54007988 */ /* 0x000fe80008000410 */
        /* <DEDUP_REMOVED lines=25> */
[----:B------:R0:W-:Y:S04]  /*2580*/  STS.U16 [R80+UR16+0x4000], R111 ;  /* 0x0040006f50007988 */ /* 0x0001e80008000410 */
[----:B------:R-:W-:Y:S04]  /*2590*/  STS.U16 [R80+UR16+0x4400], R113 ;  /* 0x0044007150007988 */ /* 0x000fe80008000410 */
[----:B------:R-:W-:Y:S04]  /*25a0*/  STS.U16 [R80+UR16+0x4800], R117 ;  /* 0x0048007550007988 */ /* 0x000fe80008000410 */
[----:B------:R-:W-:Y:S04]  /*25b0*/  STS.U16 [R80+UR16+0x4c00], R114 ;  /* 0x004c007250007988 */ /* 0x000fe80008000410 */
[----:B------:R-:W-:Y:S04]  /*25c0*/  STS.U16 [R11+UR16+0x4200], R112 ;  /* 0x004200700b007988 */ /* 0x000fe80008000410 */
[----:B------:R-:W-:Y:S04]  /*25d0*/  STS.U16 [R11+UR16+0x4600], R116 ;  /* 0x004600740b007988 */ /* 0x000fe80008000410 */
[----:B------:R-:W-:Y:S04]  /*25e0*/  STS.U16 [R11+UR16+0x4a00], R118 ;  /* 0x004a00760b007988 */ /* 0x000fe80008000410 */
[----:B------:R1:W-:Y:S01]  /*25f0*/  STS.U16 [R11+UR16+0x4e00], R115 ;  /* 0x004e00730b007988 */ /* 0x0003e20008000410 */
[----:B------:R2:W-:Y:S06]  /*2600*/  MEMBAR.ALL.CTA ;  /* 0x0000000000007992 */ /* 0x0005ec0000008000 */
[----:B--2---:R-:W2:Y:S01]  /*2610*/  FENCE.VIEW.ASYNC.S ;  /* 0x00000000000073c6 */ /* 0x004ea20000000000 */
[----:B------:R-:W-:-:S04]  /*2620*/  USHF.L.U32 UR4, UR24, 0x7, URZ ;  /* 0x0000000718047899 */ /* 0x000fc8000800063f */
[----:B------:R-:W-:Y:S01]  /*2630*/  ULOP3.LUT UR4, UR4, 0x200, URZ, 0xc0, !UPT ;  /* 0x0000020004047892 */ /* 0x000fe2000f8ec03f */
[----:B--2---:R-:W-:Y:S03]  /*2640*/  BAR.SYNC.DEFER_BLOCKING 0x0 ;  /* 0x0000000000007b1d */ /* 0x004fe60000010000 */
[----:B------:R-:W-:-:S04]  /*2650*/  ULEA.HI UR4, UR16, UR4, URZ, 0x1c ;  /* 0x0000000410047291 */ /* 0x000fc8000f8fe03f */
[----:B------:R-:W-:Y:S01]  /*2660*/  ULOP3.LUT UR12, UR4, 0x3fff, URZ, 0xc0, !UPT ;  /* 0x00003fff040c7892 */ /* 0x000fe2000f8ec03f */
[----:B------:R-:W-:Y:S01]  /*2670*/  UMOV UR15, 0x40000040 ;  /* 0x40000040000f7882 */ /* 0x000fe20000000000 */
[----:B------:R-:W-:Y:S01]  /*2680*/  UMOV UR13, 0x40000040 ;  /* 0x40000040000d7882 */ /* 0x000fe20000000000 */
[----:B------:R-:W-:-:S06]  /*2690*/  WARPGROUP.ARRIVE ;  /* 0x00000000000079c5 */ /* 0x000fcc0000000000 */
[----:B------:R-:W-:Y:S01]  /*26a0*/  HGMMA.64x32x16.F32.BF16 R24, gdesc[UR12].tnspA, R24 ;  /* 0x206000000c1879f0 */ /* 0x000fe20008701818 */
[----:B------:R-:W-:Y:S01]  /*26b0*/  UIADD3 UR12, UP0, UR12, 0x80, URZ ;  /* 0x000000800c0c7890 */ /* 0x000fe2000ff1e03f */
[----:B------:R-:W-:-:S03]  /*26c0*/  UMOV UR4, URZ ;  /* 0x0000003f00047c82 */ /* 0x000fc60008000000 */
[----:B------:R-:W-:-:S03]  /*26d0*/  UIADD3.X UR5, UR4, 0x40000040, URZ, UP0, !UPT ;  /* 0x4000004004057890 */ /* 0x000fc600087fe43f */
[----:B------:R-:W-:-:S06]  /*26e0*/  UMOV UR4, UR12 ;  /* 0x0000000c00047c82 */ /* 0x000fcc0008000000 */
[----:B------:R-:W-:Y:S01]  /*26f0*/  HGMMA.64x32x16.F32.BF16 R24, gdesc[UR4].tnspA, R24 ;  /* 0x20600000041879f0 */ /* 0x000fe20008701818 */
[----:B------:R-:W-:Y:S02]  /*2700*/  UIADD3.64 UR20, UR4, 0x80, URZ ;  /* 0x0000008004147897 */ /* 0x000fe4000fffe03f */
[----:B------:R-:W-:-:S07]  /*2710*/  UIADD3.64 UR8, UR4, 0x100, URZ ;  /* 0x0000010004087897 */ /* 0x000fce000fffe03f */
[----:B------:R-:W-:Y:S01]  /*2720*/  HGMMA.64x32x16.F32.BF16 R24, gdesc[UR20].tnspA, R24 ;  /* 0x20600000141879f0 */ /* 0x000fe20008701818 */
[----:B------:R-:W-:-:S05]  /*2730*/  VIADD R13, R13, 0xffffffff ;  /* 0xffffffff0d0d7836 */ /* 0x000fca0000000000 */
[----:B------:R-:W-:Y:S01]  /*2740*/  ISETP.NE.U32.AND P0, PT, R13, RZ, PT ;  /* 0x000000ff0d00720c */ /* 0x000fe20003f05070 */
[----:B------:R-:W-:Y:S01]  /*2750*/  HGMMA.64x32x16.F32.BF16 R24, gdesc[UR8].tnspA, R24, gsb0 ;  /* 0x20600000081879f0 */ /* 0x000fe20008001818 */
[----:B0-----:R-:W-:Y:S01]  /*2760*/  IMAD.WIDE R110, R17, 0x2, R66 ;  /* 0x00000002116e7825 */ /* 0x001fe200078e0242 */
[----:B------:R-:W-:-:S03]  /*2770*/  UIADD3 UR17, UR17, -0x40, URZ ;  /* 0xffffffc011117890 */ /* 0x000fc6000fffe03f */
[----:B-1----:R-:W-:-:S04]  /*2780*/  IMAD.WIDE R114, R17, 0x2, R76 ;  /* 0x0000000211727825 */ /* 0x002fc800078e024c */
[----:B------:R-:W-:-:S04]  /*2790*/  IMAD.WIDE R84, R17, 0x2, R74 ;  /* 0x0000000211547825 */ /* 0x000fc800078e024a */
[----:B------:R-:W-:-:S04]  /*27a0*/  IMAD.WIDE R80, R17, 0x2, R78 ;  /* 0x0000000211507825 */ /* 0x000fc800078e024e */
[----:B------:R-:W-:-:S04]  /*27b0*/  IMAD.WIDE R76, R17, 0x2, R70 ;  /* 0x00000002114c7825 */ /* 0x000fc800078e0246 */
[----:B------:R-:W-:-:S04]  /*27c0*/  IMAD.WIDE R74, R17, 0x2, R72 ;  /* 0x00000002114a7825 */ /* 0x000fc800078e0248 */
[----:B------:R-:W-:-:S04]  /*27d0*/  IMAD.WIDE R118, R17, 0x2, R64 ;  /* 0x0000000211767825 */ /* 0x000fc800078e0240 */
[----:B------:R-:W-:-:S04]  /*27e0*/  IMAD.WIDE R116, R17, 0x2, R68 ;  /* 0x0000000211747825 */ /* 0x000fc800078e0244 */
[----:B------:R-:W-:-:S04]  /*27f0*/  IMAD.WIDE R62, R19, 0x2, R62 ;  /* 0x00000002133e7825 */ /* 0x000fc800078e023e */
[----:B------:R-:W-:Y:S01]  /*2800*/  IMAD.MOV.U32 R120, RZ, RZ, R110 ;  /* 0x000000ffff787224 */ /* 0x000fe200078e006e */
[----:B------:R-:W-:Y:S02]  /*2810*/  WARPGROUP.DEPBAR.LE gsb0, 0x0 ;  /* 0x00008000000079c5 */ /* 0x000fe40000010000 */
[----:B------:R-:W-:Y:S05]  /*2820*/  @P0 BRA `(.L_x_1) ;  /* 0xffffffec00680947 */ /* 0x000fea000383ffff */
[----:B------:R-:W-:Y:S02]  /*2830*/  F2FP.BF16.F32.PACK_AB R35, R39, R35 ;  /* 0x000000232723723e */ /* 0x000fe400000010ff */
[----:B------:R-:W-:Y:S02]  /*2840*/  F2FP.BF16.F32.PACK_AB R34, R38, R34 ;  /* 0x000000222622723e */ /* 0x000fe400000010ff */
[----:B------:R-:W-:Y:S02]  /*2850*/  F2FP.BF16.F32.PACK_AB R33, R37, R33 ;  /* 0x000000212521723e */ /* 0x000fe400000010ff */
[----:B------:R-:W-:Y:S02]  /*2860*/  F2FP.BF16.F32.PACK_AB R32, R36, R32 ;  /* 0x000000202420723e */ /* 0x000fe400000010ff */
[----:B------:R-:W-:Y:S02]  /*2870*/  F2FP.BF16.F32.PACK_AB R27, R31, R27 ;  /* 0x0000001b1f1b723e */ /* 0x000fe400000010ff */
[----:B------:R-:W-:-:S02]  /*2880*/  F2FP.BF16.F32.PACK_AB R26, R30, R26 ;  /* 0x0000001a1e1a723e */ /* 0x000fc400000010ff */
[----:B------:R-:W-:Y:S02]  /*2890*/  F2FP.BF16.F32.PACK_AB R25, R29, R25 ;  /* 0x000000191d19723e */ /* 0x000fe400000010ff */
[----:B------:R-:W-:-:S07]  /*28a0*/  F2FP.BF16.F32.PACK_AB R24, R28, R24 ;  /* 0x000000181c18723e */ /* 0x000fce00000010ff */
.L_x_0:
[----:B------:R-:W-:Y:S01]  /*28b0*/  BAR.SYNC.DEFER_BLOCKING 0x0 ;  /* 0x0000000000007b1d */ /* 0x000fe20000010000 */
[C---:B------:R-:W-:Y:S01]  /*28c0*/  IMAD.SHL.U32 R4, R0.reuse, 0x10, RZ ;  /* 0x0000001000047824 */ /* 0x040fe200078e00ff */
[C---:B------:R-:W-:Y:S01]  /*28d0*/  LOP3.LUT R28, R0.reuse, 0xff, RZ, 0xc0, !PT ;  /* 0x000000ff001c7812 */ /* 0x040fe200078ec0ff */
[C---:B------:R-:W-:Y:S01]  /*28e0*/  IMAD.SHL.U32 R6, R0.reuse, 0x100, RZ ;  /* 0x0000010000067824 */ /* 0x040fe200078e00ff */
[----:B------:R-:W-:Y:S01]  /*28f0*/  SHF.R.U32.HI R12, RZ, 0x7, R0 ;  /* 0x00000007ff0c7819 */ /* 0x000fe20000011600 */
[----:B------:R-:W-:Y:S01]  /*2900*/  IMAD.SHL.U32 R5, R0, 0x8, RZ ;  /* 0x0000000800057824 */ /* 0x000fe200078e00ff */
[----:B------:R-:W-:Y:S01]  /*2910*/  LOP3.LUT R4, R4, 0x70, RZ, 0xc0, !PT ;  /* 0x0000007004047812 */ /* 0x000fe200078ec0ff */
[----:B------:R-:W-:Y:S01]  /*2920*/  ULDC UR4, c[0x0][0x244] ;  /* 0x0000910000047ab9 */ /* 0x000fe20000000800 */
[----:B------:R-:W-:Y:S01]  /*2930*/  LOP3.LUT R7, R6, 0x800, RZ, 0xc0, !PT ;  /* 0x0000080006077812 */ /* 0x000fe200078ec0ff */
[----:B------:R-:W-:Y:S01]  /*2940*/  IMAD R8, R2, UR4, RZ ;  /* 0x0000000402087c24 */ /* 0x000fe2000f8e02ff */
[----:B------:R-:W-:Y:S01]  /*2950*/  LOP3.LUT R5, R5, 0x780, RZ, 0xc0, !PT ;  /* 0x0000078005057812 */ /* 0x000fe200078ec0ff */
[----:B------:R-:W-:Y:S01]  /*2960*/  ULDC.64 UR4, c[0x0][0x220] ;  /* 0x0000880000047ab9 */ /* 0x000fe20000000a00 */
[----:B------:R-:W-:Y:S01]  /*2970*/  IADD3 R4, R7, UR16, R4 ;  /* 0x0000001007047c10 */ /* 0x000fe2000fffe004 */
[----:B------:R-:W-:Y:S01]  /*2980*/  ULDC.64 UR6, c[0x0][0x228] ;  /* 0x00008a0000067ab9 */ /* 0x000fe20000000a00 */
[----:B------:R-:W-:-:S02]  /*2990*/  LEA R28, R28, UR16, 0x4 ;  /* 0x000000101c1c7c11 */ /* 0x000fc4000f8e20ff */
[----:B------:R-:W-:Y:S01]  /*29a0*/  LEA R30, P1, R8, UR4, 0x1 ;  /* 0x00000004081e7c11 */ /* 0x000fe2000f8208ff */
[----:B------:R-:W-:Y:S01]  /*29b0*/  IMAD.IADD R16, R5, 0x1, R4 ;  /* 0x0000000105107824 */ /* 0x000fe200078e0204 */
[----:B------:R-:W-:Y:S01]  /*29c0*/  SGXT.U32 R12, R12, 0x1 ;  /* 0x000000010c0c781a */ /* 0x000fe20000000000 */
[----:B------:R-:W-:Y:S01]  /*29d0*/  ULDC UR4, c[0x0][0x248] ;  /* 0x0000920000047ab9 */ /* 0x000fe20000000800 */
[----:B------:R-:W-:Y:S02]  /*29e0*/  LEA.HI.X.SX32 R36, R8, UR5, 0x1, P1 ;  /* 0x0000000508247c11 */ /* 0x000fe400088f0eff */
[----:B------:R-:W-:Y:S01]  /*29f0*/  ISETP.GE.AND P0, PT, R2, UR6, PT ;  /* 0x0000000602007c0c */ /* 0x000fe2000bf06270 */
[----:B------:R0:W-:Y:S01]  /*2a00*/  STSM.16.M88.4 [R16], R24 ;  /* 0x0000001810007844 */ /* 0x0001e20000000200 */
[C---:B------:R-:W-:Y:S02]  /*2a10*/  LOP3.LUT R8, R3.reuse, R12, RZ, 0xfc, !PT ;  /* 0x0000000c03087212 */ /* 0x040fe400078efcff */
[C-C-:B------:R-:W-:Y:S01]  /*2a20*/  LOP3.LUT R2, R3.reuse, 0x2, R12.reuse, 0xfe, !PT ;  /* 0x0000000203027812 */ /* 0x140fe200078efe0c */
[----:B------:R-:W-:Y:S01]  /*2a30*/  BAR.SYNC.DEFER_BLOCKING 0x0 ;  /* 0x0000000000007b1d */ /* 0x000fe20000010000 */
[C---:B------:R-:W-:Y:S01]  /*2a40*/  ISETP.LT.AND P2, PT, R8.reuse, UR7, !P0 ;  /* 0x0000000708007c0c */ /* 0x040fe2000c741270 */
[----:B------:R-:W-:Y:S01]  /*2a50*/  IMAD R13, R8, UR4, RZ ;  /* 0x00000004080d7c24 */ /* 0x000fe2000f8e02ff */
[C---:B------:R-:W-:Y:S01]  /*2a60*/  ISETP.LT.AND P4, PT, R2.reuse, UR7, !P0 ;  /* 0x0000000702007c0c */ /* 0x040fe2000c781270 */
[----:B------:R-:W-:Y:S01]  /*2a70*/  IMAD R14, R2, UR4, RZ ;  /* 0x00000004020e7c24 */ /* 0x000fe2000f8e02ff */
[----:B------:R-:W-:-:S02]  /*2a80*/  LOP3.LUT R0, R3, 0x1e, R12, 0xfe, !PT ;  /* 0x0000001e03007812 */ /* 0x000fc400078efe0c */
[C-C-:B------:R-:W-:Y:S02]  /*2a90*/  LOP3.LUT R18, R3.reuse, 0x1c, R12.reuse, 0xfe, !PT ;  /* 0x0000001c03127812 */ /* 0x140fe400078efe0c */
[C-C-:B------:R-:W-:Y:S02]  /*2aa0*/  LOP3.LUT R29, R3.reuse, 0x1a, R12.reuse, 0xfe, !PT ;  /* 0x0000001a031d7812 */ /* 0x140fe400078efe0c */
[C-C-:B------:R-:W-:Y:S02]  /*2ab0*/  LOP3.LUT R19, R3.reuse, 0x18, R12.reuse, 0xfe, !PT ;  /* 0x0000001803137812 */ /* 0x140fe400078efe0c */
[C-C-:B------:R-:W-:Y:S02]  /*2ac0*/  LOP3.LUT R20, R3.reuse, 0x16, R12.reuse, 0xfe, !PT ;  /* 0x0000001603147812 */ /* 0x140fe400078efe0c */
[C-C-:B------:R-:W-:Y:S02]  /*2ad0*/  LOP3.LUT R21, R3.reuse, 0x14, R12.reuse, 0xfe, !PT ;  /* 0x0000001403157812 */ /* 0x140fe400078efe0c */
[----:B------:R-:W-:-:S02]  /*2ae0*/  LOP3.LUT R22, R3, 0x12, R12, 0xfe, !PT ;  /* 0x0000001203167812 */ /* 0x000fc400078efe0c */
[C-C-:B------:R-:W-:Y:S02]  /*2af0*/  LOP3.LUT R23, R3.reuse, 0x10, R12.reuse, 0xfe, !PT ;  /* 0x0000001003177812 */ /* 0x140fe400078efe0c */
[C-C-:B0-----:R-:W-:Y:S02]  /*2b00*/  LOP3.LUT R24, R3.reuse, 0xe, R12.reuse, 0xfe, !PT ;  /* 0x0000000e03187812 */ /* 0x141fe400078efe0c */
[C-C-:B------:R-:W-:Y:S01]  /*2b10*/  LOP3.LUT R25, R3.reuse, 0xc, R12.reuse, 0xfe, !PT ;  /* 0x0000000c03197812 */ /* 0x140fe200078efe0c */
[----:B------:R-:W0:Y:S01]  /*2b20*/  LDS.128 R4, [R28] ;  /* 0x000000001c047984 */ /* 0x000e220000000c00 */
[C-C-:B------:R-:W-:Y:S02]  /*2b30*/  LOP3.LUT R8, R3.reuse, 0xa, R12.reuse, 0xfe, !PT ;  /* 0x0000000a03087812 */ /* 0x140fe400078efe0c */
[--C-:B------:R-:W-:Y:S01]  /*2b40*/  LOP3.LUT R9, R3, 0x8, R12.reuse, 0xfe, !PT ;  /* 0x0000000803097812 */ /* 0x100fe200078efe0c */
[----:B------:R-:W-:Y:S01]  /*2b50*/  BAR.SYNC.DEFER_BLOCKING 0x0 ;  /* 0x0000000000007b1d */ /* 0x000fe20000010000 */
[----:B------:R-:W-:Y:S01]  /*2b60*/  LEA R2, P1, R13, R30, 0x1 ;  /* 0x0000001e0d027211 */ /* 0x000fe200078208ff */
[----:B------:R-:W-:Y:S01]  /*2b70*/  IMAD R27, R8, UR4, RZ ;  /* 0x00000004081b7c24 */ /* 0x000fe2000f8e02ff */
[--C-:B------:R-:W-:Y:S01]  /*2b80*/  LOP3.LUT R10, R3, 0x6, R12.reuse, 0xfe, !PT ;  /* 0x00000006030a7812 */ /* 0x100fe200078efe0c */
[----:B------:R-:W-:Y:S01]  /*2b90*/  IMAD R26, R9, UR4, RZ ;  /* 0x00000004091a7c24 */ /* 0x000fe2000f8e02ff */
[----:B------:R-:W-:-:S02]  /*2ba0*/  LOP3.LUT R11, R3, 0x4, R12, 0xfe, !PT ;  /* 0x00000004030b7812 */ /* 0x000fc400078efe0c */
[----:B------:R-:W-:Y:S01]  /*2bb0*/  LEA R12, P3, R14, R30, 0x1 ;  /* 0x0000001e0e0c7211 */ /* 0x000fe200078608ff */
[----:B------:R-:W-:Y:S01]  /*2bc0*/  IMAD R17, R10, UR4, RZ ;  /* 0x000000040a117c24 */ /* 0x000fe2000f8e02ff */
[-C--:B------:R-:W-:Y:S02]  /*2bd0*/  LEA.HI.X.SX32 R3, R13, R36.reuse, 0x1, P1 ;  /* 0x000000240d037211 */ /* 0x080fe400008f0eff */
[C---:B------:R-:W-:Y:S01]  /*2be0*/  ISETP.LT.AND P1, PT, R11.reuse, UR7, !P0 ;  /* 0x000000070b007c0c */ /* 0x040fe2000c721270 */
[----:B------:R-:W-:Y:S01]  /*2bf0*/  IMAD R11, R11, UR4, RZ ;  /* 0x000000040b0b7c24 */ /* 0x000fe2000f8e02ff */
[----:B------:R-:W-:Y:S02]  /*2c00*/  LEA.HI.X.SX32 R13, R14, R36, 0x1, P3 ;  /* 0x000000240e0d7211 */ /* 0x000fe400018f0eff */
[----:B------:R-:W-:Y:S01]  /*2c10*/  ISETP.LT.AND P3, PT, R10, UR7, !P0 ;  /* 0x000000070a007c0c */ /* 0x000fe2000c761270 */
[----:B------:R1:W-:Y:S01]  /*2c20*/  STSM.16.M88.4 [R16], R32 ;  /* 0x0000002010007844 */ /* 0x0003e20000000200 */
[----:B------:R-:W-:Y:S01]  /*2c30*/  BAR.SYNC.DEFER_BLOCKING 0x0 ;  /* 0x0000000000007b1d */ /* 0x000fe20000010000 */
[----:B-1----:R-:W-:-:S05]  /*2c40*/  LEA R16, P6, R27, R30, 0x1 ;  /* 0x0000001e1b107211 */ /* 0x002fca00078c08ff */
[----:B0-----:R0:W-:Y:S01]  /*2c50*/  @P2 STG.E.U16 desc[UR18][R2.64], R4 ;  /* 0x0000000402002986 */ /* 0x0011e2000c101512 */
[----:B------:R-:W-:-:S03]  /*2c60*/  ISETP.LT.AND P2, PT, R9, UR7, !P0 ;  /* 0x0000000709007c0c */ /* 0x000fc6000c741270 */
[----:B------:R1:W-:Y:S01]  /*2c70*/  @P4 STG.E.U16 desc[UR18][R12.64], R5 ;  /* 0x000000050c004986 */ /* 0x0003e2000c101512 */
[----:B------:R-:W-:-:S04]  /*2c80*/  LEA R14, P4, R11, R30, 0x1 ;  /* 0x0000001e0b0e7211 */ /* 0x000fc800078808ff */
[----:B------:R-:W-:Y:S02]  /*2c90*/  LEA.HI.X.SX32 R15, R11, R36, 0x1, P4 ;  /* 0x000000240b0f7211 */ /* 0x000fe400020f0eff */
[----:B------:R-:W-:Y:S02]  /*2ca0*/  ISETP.LT.AND P4, PT, R8, UR7, !P0 ;  /* 0x0000000708007c0c */ /* 0x000fe4000c781270 */
[----:B------:R-:W2:Y:S01]  /*2cb0*/  LDS.128 R8, [R28] ;  /* 0x000000001c087984 */ /* 0x000ea20000000c00 */
[CC--:B0-----:R-:W-:Y:S02]  /*2cc0*/  LEA R2, P5, R17.reuse, R30.reuse, 0x1 ;  /* 0x0000001e11027211 */ /* 0x0c1fe400078a08ff */
[----:B-1----:R-:W-:Y:S01]  /*2cd0*/  PRMT R5, R4, 0x7632, R5 ;  /* 0x0000763204057816 */ /* 0x002fe20000000005 */
[----:B------:R0:W-:Y:S01]  /*2ce0*/  @P1 STG.E.U16 desc[UR18][R14.64], R6 ;  /* 0x000000060e001986 */ /* 0x0001e2000c101512 */
[----:B------:R-:W-:Y:S02]  /*2cf0*/  LEA R12, P1, R26, R30, 0x1 ;  /* 0x0000001e1a0c7211 */ /* 0x000fe400078208ff */
[----:B------:R-:W-:-:S02]  /*2d00*/  LEA.HI.X.SX32 R3, R17, R36, 0x1, P5 ;  /* 0x0000002411037211 */ /* 0x000fc400028f0eff */
[-C--:B------:R-:W-:Y:S02]  /*2d10*/  LEA.HI.X.SX32 R13, R26, R36.reuse, 0x1, P1 ;  /* 0x000000241a0d7211 */ /* 0x080fe400008f0eff */
[----:B------:R-:W-:Y:S01]  /*2d20*/  LEA.HI.X.SX32 R17, R27, R36, 0x1, P6 ;  /* 0x000000241b117211 */ /* 0x000fe200030f0eff */
[----:B------:R1:W-:Y:S01]  /*2d30*/  @P3 STG.E.U16 desc[UR18][R2.64], R7 ;  /* 0x0000000702003986 */ /* 0x0003e2000c101512 */
[C---:B------:R-:W-:Y:S01]  /*2d40*/  ISETP.LT.AND P1, PT, R25.reuse, UR7, !P0 ;  /* 0x0000000719007c0c */ /* 0x040fe2000c721270 */
[----:B------:R-:W-:Y:S01]  /*2d50*/  IMAD R25, R25, UR4, RZ ;  /* 0x0000000419197c24 */ /* 0x000fe2000f8e02ff */
[C---:B------:R-:W-:Y:S01]  /*2d60*/  ISETP.LT.AND P3, PT, R24.reuse, UR7, !P0 ;  /* 0x0000000718007c0c */ /* 0x040fe2000c761270 */
[----:B------:R-:W-:Y:S01]  /*2d70*/  IMAD R24, R24, UR4, RZ ;  /* 0x0000000418187c24 */ /* 0x000fe2000f8e02ff */
[----:B0-----:R-:W-:Y:S01]  /*2d80*/  PRMT R15, R5, 0x7632, R15 ;  /* 0x00007632050f7816 */ /* 0x001fe2000000000f */
[----:B------:R0:W-:Y:S01]  /*2d90*/  @P2 STG.E.U16 desc[UR18][R12.64], R5 ;  /* 0x000000050c002986 */ /* 0x0001e2000c101512 */
[C---:B------:R-:W-:Y:S01]  /*2da0*/  ISETP.LT.AND P2, PT, R23.reuse, UR7, !P0 ;  /* 0x0000000717007c0c */ /* 0x040fe2000c741270 */
[----:B------:R-:W-:Y:S01]  /*2db0*/  IMAD R23, R23, UR4, RZ ;  /* 0x0000000417177c24 */ /* 0x000fe2000f8e02ff */
[-C--:B------:R-:W-:Y:S01]  /*2dc0*/  LEA R4, P6, R25, R30.reuse, 0x1 ;  /* 0x0000001e19047211 */ /* 0x080fe200078c08ff */
[----:B------:R3:W-:Y:S01]  /*2dd0*/  @P4 STG.E.U16 desc[UR18][R16.64], R15 ;  /* 0x0000000f10004986 */ /* 0x0007e2000c101512 */
[C---:B------:R-:W-:Y:S01]  /*2de0*/  ISETP.LT.AND P4, PT, R22.reuse, UR7, !P0 ;  /* 0x0000000716007c0c */ /* 0x040fe2000c781270 */
[----:B------:R-:W-:Y:S01]  /*2df0*/  IMAD R22, R22, UR4, RZ ;  /* 0x0000000416167c24 */ /* 0x000fe2000f8e02ff */
[----:B-1----:R-:W-:-:S02]  /*2e00*/  LEA R2, P5, R24, R30, 0x1 ;  /* 0x0000001e18027211 */ /* 0x002fc400078a08ff */
[----:B------:R-:W-:Y:S02]  /*2e10*/  PRMT R14, R7, 0x7632, R14 ;  /* 0x00007632070e7816 */ /* 0x000fe4000000000e */
[-C--:B------:R-:W-:Y:S02]  /*2e20*/  LEA.HI.X.SX32 R3, R24, R36.reuse, 0x1, P5 ;  /* 0x0000002418037211 */ /* 0x080fe400028f0eff */
[----:B0-----:R-:W-:Y:S02]  /*2e30*/  PRMT R13, R6, 0x7632, R13 ;  /* 0x00007632060d7816 */ /* 0x001fe4000000000d */
[----:B------:R-:W-:Y:S01]  /*2e40*/  LEA.HI.X.SX32 R5, R25, R36, 0x1, P6 ;  /* 0x0000002419057211 */ /* 0x000fe200030f0eff */
[----:B---3--:R-:W-:Y:S01]  /*2e50*/  IMAD R15, R29, UR4, RZ ;  /* 0x000000041d0f7c24 */ /* 0x008fe2000f8e02ff */
[CC--:B------:R-:W-:Y:S01]  /*2e60*/  LEA R6, P6, R23.reuse, R30.reuse, 0x1 ;  /* 0x0000001e17067211 */ /* 0x0c0fe200078c08ff */
[----:B------:R-:W-:Y:S01]  /*2e70*/  IMAD R17, R18, UR4, RZ ;  /* 0x0000000412117c24 */ /* 0x000fe2000f8e02ff */
[----:B------:R-:W-:Y:S01]  /*2e80*/  LEA R12, P5, R22, R30, 0x1 ;  /* 0x0000001e160c7211 */ /* 0x000fe200078a08ff */
[----:B------:R0:W-:Y:S01]  /*2e90*/  @P1 STG.E.U16 desc[UR18][R4.64], R13 ;  /* 0x0000000d04001986 */ /* 0x0001e2000c101512 */
[----:B------:R-:W-:-:S03]  /*2ea0*/  LEA.HI.X.SX32 R7, R23, R36, 0x1, P6 ;  /* 0x0000002417077211 */ /* 0x000fc600030f0eff */
[----:B------:R1:W-:Y:S01]  /*2eb0*/  @P3 STG.E.U16 desc[UR18][R2.64], R14 ;  /* 0x0000000e02003986 */ /* 0x0003e2000c101512 */
[C---:B------:R-:W-:Y:S01]  /*2ec0*/  ISETP.LT.AND P3, PT, R19.reuse, UR7, !P0 ;  /* 0x0000000713007c0c */ /* 0x040fe2000c761270 */
[----:B------:R-:W-:Y:S02]  /*2ed0*/  IMAD R19, R19, UR4, RZ ;  /* 0x0000000413137c24 */ /* 0x000fe4000f8e02ff */
[----:B--2---:R2:W-:Y:S01]  /*2ee0*/  @P2 STG.E.U16 desc[UR18][R6.64], R8 ;  /* 0x0000000806002986 */ /* 0x0045e2000c101512 */
[----:B0-----:R-:W-:Y:S01]  /*2ef0*/  LEA.HI.X.SX32 R13, R22, R36, 0x1, P5 ;  /* 0x00000024160d7211 */ /* 0x001fe200028f0eff */
[----:B------:R-:W-:Y:S01]  /*2f00*/  IMAD R22, R0, UR4, RZ ;  /* 0x0000000400167c24 */ /* 0x000fe2000f8e02ff */
[C---:B------:R-:W-:Y:S01]  /*2f10*/  ISETP.LT.AND P5, PT, R21.reuse, UR7, !P0 ;  /* 0x0000000715007c0c */ /* 0x040fe2000c7a1270 */
[----:B------:R-:W-:Y:S02]  /*2f20*/  IMAD R21, R21, UR4, RZ ;  /* 0x0000000415157c24 */ /* 0x000fe4000f8e02ff */
[----:B------:R0:W-:Y:S01]  /*2f30*/  @P4 STG.E.U16 desc[UR18][R12.64], R9 ;  /* 0x000000090c004986 */ /* 0x0001e2000c101512 */
[C---:B------:R-:W-:Y:S01]  /*2f40*/  ISETP.LT.AND P4, PT, R20.reuse, UR7, !P0 ;  /* 0x0000000714007c0c */ /* 0x040fe2000c781270 */
[----:B------:R-:W-:Y:S01]  /*2f50*/  IMAD R20, R20, UR4, RZ ;  /* 0x0000000414147c24 */ /* 0x000fe2000f8e02ff */
[----:B-1----:R-:W-:-:S02]  /*2f60*/  LEA R2, P6, R21, R30, 0x1 ;  /* 0x0000001e15027211 */ /* 0x002fc400078c08ff */
[-C--:B--2---:R-:W-:Y:S02]  /*2f70*/  LEA R6, P2, R19, R30.reuse, 0x1 ;  /* 0x0000001e13067211 */ /* 0x084fe400078408ff */
[C---:B------:R-:W-:Y:S02]  /*2f80*/  LEA R4, P1, R20.reuse, R30, 0x1 ;  /* 0x0000001e14047211 */ /* 0x040fe400078208ff */
[-C--:B------:R-:W-:Y:S02]  /*2f90*/  LEA.HI.X.SX32 R3, R21, R36.reuse, 0x1, P6 ;  /* 0x0000002415037211 */ /* 0x080fe400030f0eff */
[----:B------:R-:W-:Y:S02]  /*2fa0*/  LEA.HI.X.SX32 R5, R20, R36, 0x1, P1 ;  /* 0x0000002414057211 */ /* 0x000fe400008f0eff */
[-C--:B0-----:R-:W-:Y:S01]  /*2fb0*/  LEA R12, P6, R15, R30.reuse, 0x1 ;  /* 0x0000001e0f0c7211 */ /* 0x081fe200078c08ff */
[----:B------:R0:W-:Y:S01]  /*2fc0*/  @P5 STG.E.U16 desc[UR18][R2.64], R10 ;  /* 0x0000000a02005986 */ /* 0x0001e2000c101512 */
[----:B------:R-:W-:-:S02]  /*2fd0*/  LEA R14, P1, R17, R30, 0x1 ;  /* 0x0000001e110e7211 */ /* 0x000fc400078208ff */
[-C--:B------:R-:W-:Y:S01]  /*2fe0*/  LEA.HI.X.SX32 R7, R19, R36.reuse, 0x1, P2 ;  /* 0x0000002413077211 */ /* 0x080fe200010f0eff */
[----:B------:R1:W-:Y:S01]  /*2ff0*/  @P4 STG.E.U16 desc[UR18][R4.64], R11 ;  /* 0x0000000b04004986 */ /* 0x0003e2000c101512 */
[-C--:B------:R-:W-:Y:S02]  /*3000*/  LEA.HI.X.SX32 R13, R15, R36.reuse, 0x1, P6 ;  /* 0x000000240f0d7211 */ /* 0x080fe400030f0eff */
[----:B------:R-:W-:Y:S02]  /*3010*/  ISETP.LT.AND P2, PT, R29, UR7, !P0 ;  /* 0x000000071d007c0c */ /* 0x000fe4000c741270 */
[----:B------:R-:W-:Y:S02]  /*3020*/  LEA.HI.X.SX32 R15, R17, R36, 0x1, P1 ;  /* 0x00000024110f7211 */ /* 0x000fe400008f0eff */
[----:B------:R-:W-:Y:S02]  /*3030*/  ISETP.LT.AND P1, PT, R18, UR7, !P0 ;  /* 0x0000000712007c0c */ /* 0x000fe4000c721270 */
[----:B------:R-:W-:-:S02]  /*3040*/  ISETP.LT.AND P0, PT, R0, UR7, !P0 ;  /* 0x0000000700007c0c */ /* 0x000fc4000c701270 */
[----:B0-----:R-:W-:Y:S02]  /*3050*/  PRMT R3, R8, 0x7632, R3 ;  /* 0x0000763208037816 */ /* 0x001fe40000000003 */
[----:B------:R-:W-:Y:S02]  /*3060*/  PRMT R9, R9, 0x7632, R9 ;  /* 0x0000763209097816 */ /* 0x000fe40000000009 */
[----:B------:R-:W-:Y:S01]  /*3070*/  PRMT R0, R10, 0x7632, R0 ;  /* 0x000076320a007816 */ /* 0x000fe20000000000 */
[----:B------:R1:W-:Y:S01]  /*3080*/  @P3 STG.E.U16 desc[UR18][R6.64], R3 ;  /* 0x0000000306003986 */ /* 0x0003e2000c101512 */
[----:B------:R-:W-:-:S03]  /*3090*/  LEA R16, P6, R22, R30, 0x1 ;  /* 0x0000001e16107211 */ /* 0x000fc600078c08ff */
[----:B------:R1:W-:Y:S01]  /*30a0*/  @P2 STG.E.U16 desc[UR18][R12.64], R9 ;  /* 0x000000090c002986 */ /* 0x0003e2000c101512 */
[----:B------:R-:W-:-:S03]  /*30b0*/  LEA.HI.X.SX32 R17, R22, R36, 0x1, P6 ;  /* 0x0000002416117211 */ /* 0x000fc600030f0eff */
[----:B------:R1:W-:Y:S01]  /*30c0*/  @P1 STG.E.U16 desc[UR18][R14.64], R0 ;  /* 0x000000000e001986 */ /* 0x0003e2000c101512 */
[----:B------:R-:W-:Y:S05]  /*30d0*/  @!P0 EXIT ;  /* 0x000000000000894d */ /* 0x000fea0003800000 */
[----:B------:R-:W-:-:S05]  /*30e0*/  PRMT R8, R11, 0x7632, R8 ;  /* 0x000076320b087816 */ /* 0x000fca0000000008 */
[----:B------:R-:W-:Y:S01]  /*30f0*/  STG.E.U16 desc[UR18][R16.64], R8 ;  /* 0x0000000810007986 */ /* 0x000fe2000c101512 */
[----:B------:R-:W-:Y:S05]  /*3100*/  EXIT ;  /* 0x000000000000794d */ /* 0x000fea0003800000 */
.L_x_2:
[----:B------:R-:W-:-:S00]  /*3110*/  BRA `(.L_x_2) ;  /* 0xfffffffc00fc7947 */ /* 0x000fc0000383ffff */
[----:B------:R-:W-:-:S00]  /*3120*/  NOP ;  /* 0x0000000000007918 */ /* 0x000fc00000000000 */
        /* <DEDUP_REMOVED lines=13> */
.L_x_3:


//--------------------- .nv.shared.matmul_kernel  --------------------------
	.section	.nv.shared.matmul_kernel,"aw",@nobits
	.sectionflags	@""
	.align	16
	.zero		1024


//--------------------- .nv.shared.reserved.0     --------------------------
	.section	.nv.shared.reserved.0,"aw",@nobits
	.weak		__nv_reservedSMEM_offset_0_alias
	.size		__nv_reservedSMEM_offset_0_alias, 0, 0
	.other		__nv_reservedSMEM_offset_0_alias,@"STO_CUDA_RESERVED_SHARED STV_DEFAULT"
__nv_reservedSMEM_offset_0_alias:
	.zero		0


//--------------------- .nv.constant0.matmul_kernel --------------------------
	.section	.nv.constant0.matmul_kernel,"a",@progbits
	.sectionflags	@""
	.align	4
.nv.constant0.matmul_kernel:
	.zero		608


//--------------------- SYMBOLS --------------------------

	.type		.nv.reservedSmem.offset0,@object
	.size		.nv.reservedSmem.offset0,0x4
